// auto-generated by cutlass_sweep.conv — config: {"arch": "sm_90", "cluster_m": 1, "cluster_n": 1, "conv_kind": "fprop", "dtype": "e4m3", "ndim": 3, "tile_k": 64, "tile_m": 64, "tile_n": 64}
#include "cutlass/cutlass.h"
#include "cute/tensor.hpp"
#include "cutlass/kernel_hardware_info.hpp"
#include "cutlass/conv/convolution.h"
#include "cutlass/conv/dispatch_policy.hpp"
#include "cutlass/conv/collective/collective_builder.hpp"
#include "cutlass/conv/kernel/conv_universal.hpp"
#include "cutlass/conv/device/conv_universal_adapter.hpp"
#include "cutlass/epilogue/collective/collective_builder.hpp"

using namespace cute;
using Elem = cutlass::float_e4m3_t;
using Acc  = float;
using LayoutAB = cutlass::layout::TensorNDHWC;
using LayoutC  = cutlass::layout::TensorNDHWC;
constexpr auto ConvOp = cutlass::conv::Operator::kFprop;
using TileShape    = Shape<_64, _64, Shape<_64>>;
using ClusterShape = Shape<_1, _1, _1>;

using CollectiveEpilogue = typename cutlass::epilogue::collective::CollectiveBuilder<
    cutlass::arch::Sm90, cutlass::arch::OpClassTensorOp,
    TileShape, ClusterShape,
    cutlass::epilogue::collective::EpilogueTileAuto,
    Acc, Acc,
    Elem, LayoutC, 128 / cutlass::sizeof_bits<Elem>::value,
    Elem, LayoutC, 128 / cutlass::sizeof_bits<Elem>::value,
    cutlass::epilogue::collective::EpilogueScheduleAuto
  >::CollectiveOp;

using CollectiveMainloop = typename cutlass::conv::collective::CollectiveBuilder<
    cutlass::arch::Sm90, cutlass::arch::OpClassTensorOp, ConvOp,
    Elem, LayoutAB, 128 / cutlass::sizeof_bits<Elem>::value,
    Elem, LayoutAB, 128 / cutlass::sizeof_bits<Elem>::value,
    Acc,
    TileShape, ClusterShape,
    cutlass::conv::collective::StageCountAutoCarveout<
        static_cast<int>(sizeof(typename CollectiveEpilogue::SharedStorage))>,
    cutlass::conv::collective::KernelScheduleAuto
  >::CollectiveOp;

using ProblemShape = cutlass::conv::ConvProblemShape<
    ConvOp, CollectiveMainloop::DispatchPolicy::NumSpatialDimensions>;
using ConvKernel = cutlass::conv::kernel::ConvUniversal<
    ProblemShape, CollectiveMainloop, CollectiveEpilogue>;
using Conv = cutlass::conv::device::ConvUniversalAdapter<ConvKernel>;

auto* _anchor = &cutlass::device_kernel<ConvKernel>;


// ===== COMPILED SASS (sm_90a) =====

	.target	sm_90a

	.elftype	@"ET_EXEC"


//--------------------- .note.nv.tkinfo           --------------------------
	.section	.note.nv.tkinfo,"",@"SHT_NOTE"
	.sectionflags	@"SHF_NOTE_NV_TKINFO"
	.tkinfo
        /*0018*/ 	.word	0x00000002
        /*0030*/ 	.string	""
        /*0030*/ 	.string	"ptxas"
        /*0030*/ 	.string	"Cuda compilation tools, release 13.0, V13.0.88"
        /*0030*/ 	.string	"Build cuda_13.0.r13.0/compiler.36424714_0"
        /*0030*/ 	.string	"-arch sm_90a -m 64 "



//--------------------- .note.nv.cuinfo           --------------------------
	.section	.note.nv.cuinfo,"",@"SHT_NOTE"
	.sectionflags	@"SHF_NOTE_NV_CUINFO"
        /*0018*/ 	.short	0x0002
        /*001a*/ 	.short	0x005a
        /*001c*/ 	.short	0x0082
	.zero		2


//--------------------- .nv.info                  --------------------------
	.section	.nv.info,"",@"SHT_CUDA_INFO"
	.align	4


	//----- nvinfo : EIATTR_REGCOUNT
	.align		4
        /*0000*/ 	.byte	0x04, 0x2f
        /*0002*/ 	.short	(.L_12 - .L_11)
	.align		4
.L_11:
        /*0004*/ 	.word	index@(_ZN7cutlass13device_kernelINS_4conv6kernel13ConvUniversalINS1_16ConvProblemShapeILNS1_8OperatorE0ELi3EEENS1_10collective14CollectiveConvINS1_46MainloopSm90TmaGmmaWarpSpecializedImplicitGemmILS5_0ELi28ELi3EN4cute5tupleIJNSA_1CILi1EEESD_SD_EEENS1_36KernelImplicitTmaWarpSpecializedSm90ELi1EEENSB_IJNSC_ILi64EEESH_NSB_IJSH_EEEEEENS_12float_e4m3_tESK_NSA_8TiledMMAINSA_8MMA_AtomIJNSA_4SM904GMMA30MMA_64x64x32_F32E4M3E4M3_SS_TNILNSO_7ScaleInE1ELSQ_1EEEEEENSA_6LayoutISE_NSB_IJNSC_ILi0EEESU_SU_EEEEENSB_IJNSA_10UnderscoreESX_SX_EEEEENS7_6detail26Sm90ImplicitGemmTileTraitsINSA_20SM90_TMA_LOAD_IM2COLENSA_14ComposedLayoutINSA_7SwizzleILi2ELi4ELi3EEENSA_18smem_ptr_flag_bitsILi8EEENST_INSB_IJNSB_IJNSC_ILi8EEES18_EEENSB_IJSH_SD_EEENSB_IJSD_NSC_ILi28EEEEEEEEENSB_IJNSB_IJSH_NSC_ILi512EEEEEENSB_IJSD_SU_EEENSB_IJSU_NSC_ILi4096EEEEEEEEEEEEEvEENS11_INSA_13SM90_TMA_LOADES1L_vEEEENS_8epilogue10collective6detail29Sm90TmaWarpSpecializedAdapterINS1R_15DefaultEpilogueISK_NSB_IJNSB_IJllllEEESD_SU_EEES1W_NS1Q_6thread17LinearCombinationISK_Li1EffLNS1X_9ScaleType4KindE0ELNS_15FloatRoundStyleE2ESK_EENS_4gemm15EpilogueDefaultEEEEEvvEEEEvNT_6ParamsE)
        /*0008*/ 	.word	0x0000003a


	//----- nvinfo : EIATTR_FRAME_SIZE
	.align		4
.L_12:
        /*000c*/ 	.byte	0x04, 0x11
        /*000e*/ 	.short	(.L_14 - .L_13)
	.align		4
.L_13:
        /*0010*/ 	.word	index@(_ZN7cutlass13device_kernelINS_4conv6kernel13ConvUniversalINS1_16ConvProblemShapeILNS1_8OperatorE0ELi3EEENS1_10collective14CollectiveConvINS1_46MainloopSm90TmaGmmaWarpSpecializedImplicitGemmILS5_0ELi28ELi3EN4cute5tupleIJNSA_1CILi1EEESD_SD_EEENS1_36KernelImplicitTmaWarpSpecializedSm90ELi1EEENSB_IJNSC_ILi64EEESH_NSB_IJSH_EEEEEENS_12float_e4m3_tESK_NSA_8TiledMMAINSA_8MMA_AtomIJNSA_4SM904GMMA30MMA_64x64x32_F32E4M3E4M3_SS_TNILNSO_7ScaleInE1ELSQ_1EEEEEENSA_6LayoutISE_NSB_IJNSC_ILi0EEESU_SU_EEEEENSB_IJNSA_10UnderscoreESX_SX_EEEEENS7_6detail26Sm90ImplicitGemmTileTraitsINSA_20SM90_TMA_LOAD_IM2COLENSA_14ComposedLayoutINSA_7SwizzleILi2ELi4ELi3EEENSA_18smem_ptr_flag_bitsILi8EEENST_INSB_IJNSB_IJNSC_ILi8EEES18_EEENSB_IJSH_SD_EEENSB_IJSD_NSC_ILi28EEEEEEEEENSB_IJNSB_IJSH_NSC_ILi512EEEEEENSB_IJSD_SU_EEENSB_IJSU_NSC_ILi4096EEEEEEEEEEEEEvEENS11_INSA_13SM90_TMA_LOADES1L_vEEEENS_8epilogue10collective6detail29Sm90TmaWarpSpecializedAdapterINS1R_15DefaultEpilogueISK_NSB_IJNSB_IJllllEEESD_SU_EEES1W_NS1Q_6thread17LinearCombinationISK_Li1EffLNS1X_9ScaleType4KindE0ELNS_15FloatRoundStyleE2ESK_EENS_4gemm15EpilogueDefaultEEEEEvvEEEEvNT_6ParamsE)
        /*0014*/ 	.word	0x00000000


	//----- nvinfo : EIATTR_MIN_STACK_SIZE
	.align		4
.L_14:
        /*0018*/ 	.byte	0x04, 0x12
        /*001a*/ 	.short	(.L_16 - .L_15)
	.align		4
.L_15:
        /*001c*/ 	.word	index@(_ZN7cutlass13device_kernelINS_4conv6kernel13ConvUniversalINS1_16ConvProblemShapeILNS1_8OperatorE0ELi3EEENS1_10collective14CollectiveConvINS1_46MainloopSm90TmaGmmaWarpSpecializedImplicitGemmILS5_0ELi28ELi3EN4cute5tupleIJNSA_1CILi1EEESD_SD_EEENS1_36KernelImplicitTmaWarpSpecializedSm90ELi1EEENSB_IJNSC_ILi64EEESH_NSB_IJSH_EEEEEENS_12float_e4m3_tESK_NSA_8TiledMMAINSA_8MMA_AtomIJNSA_4SM904GMMA30MMA_64x64x32_F32E4M3E4M3_SS_TNILNSO_7ScaleInE1ELSQ_1EEEEEENSA_6LayoutISE_NSB_IJNSC_ILi0EEESU_SU_EEEEENSB_IJNSA_10UnderscoreESX_SX_EEEEENS7_6detail26Sm90ImplicitGemmTileTraitsINSA_20SM90_TMA_LOAD_IM2COLENSA_14ComposedLayoutINSA_7SwizzleILi2ELi4ELi3EEENSA_18smem_ptr_flag_bitsILi8EEENST_INSB_IJNSB_IJNSC_ILi8EEES18_EEENSB_IJSH_SD_EEENSB_IJSD_NSC_ILi28EEEEEEEEENSB_IJNSB_IJSH_NSC_ILi512EEEEEENSB_IJSD_SU_EEENSB_IJSU_NSC_ILi4096EEEEEEEEEEEEEvEENS11_INSA_13SM90_TMA_LOADES1L_vEEEENS_8epilogue10collective6detail29Sm90TmaWarpSpecializedAdapterINS1R_15DefaultEpilogueISK_NSB_IJNSB_IJllllEEESD_SU_EEES1W_NS1Q_6thread17LinearCombinationISK_Li1EffLNS1X_9ScaleType4KindE0ELNS_15FloatRoundStyleE2ESK_EENS_4gemm15EpilogueDefaultEEEEEvvEEEEvNT_6ParamsE)
        /*0020*/ 	.word	0x00000000
.L_16:


//--------------------- .nv.compat                --------------------------
	.section	.nv.compat,"",@"SHT_CUDA_COMPAT_INFO"
	.align	4
        /*0000*/ 	.byte	0x02, 0x09, 0x01, 0x00, 0x02, 0x02, 0x04, 0x00, 0x02, 0x05, 0x05, 0x00, 0x03, 0x07, 0x01, 0x01
        /*0010*/ 	.byte	0x02, 0x03, 0x01, 0x00, 0x02, 0x06, 0x01, 0x00, 0x04, 0x0b, 0x08, 0x00, 0x00, 0x00, 0x00, 0x00
        /*0020*/ 	.byte	0x00, 0x00, 0x00, 0x00


//--------------------- .nv.info._ZN7cutlass13device_kernelINS_4conv6kernel13ConvUniversalINS1_16ConvProblemShapeILNS1_8OperatorE0ELi3EEENS1_10collective14CollectiveConvINS1_46MainloopSm90TmaGmmaWarpSpecializedImplicitGemmILS5_0ELi28ELi3EN4cute5tupleIJNSA_1CILi1EEESD_SD_EEENS1_36KernelImplicitTmaWarpSpecializedSm90ELi1EEENSB_IJNSC_ILi64EEESH_NSB_IJSH_EEEEEENS_12float_e4m3_tESK_NSA_8TiledMMAINSA_8MMA_AtomIJNSA_4SM904GMMA30MMA_64x64x32_F32E4M3E4M3_SS_TNILNSO_7ScaleInE1ELSQ_1EEEEEENSA_6LayoutISE_NSB_IJNSC_ILi0EEESU_SU_EEEEENSB_IJNSA_10UnderscoreESX_SX_EEEEENS7_6detail26Sm90ImplicitGemmTileTraitsINSA_20SM90_TMA_LOAD_IM2COLENSA_14ComposedLayoutINSA_7SwizzleILi2ELi4ELi3EEENSA_18smem_ptr_flag_bitsILi8EEENST_INSB_IJNSB_IJNSC_ILi8EEES18_EEENSB_IJSH_SD_EEENSB_IJSD_NSC_ILi28EEEEEEEEENSB_IJNSB_IJSH_NSC_ILi512EEEEEENSB_IJSD_SU_EEENSB_IJSU_NSC_ILi4096EEEEEEEEEEEEEvEENS11_INSA_13SM90_TMA_LOADES1L_vEEEENS_8epilogue10collective6detail29Sm90TmaWarpSpecializedAdapterINS1R_15DefaultEpilogueISK_NSB_IJNSB_IJllllEEESD_SU_EEES1W_NS1Q_6thread17LinearCombinationISK_Li1EffLNS1X_9ScaleType4KindE0ELNS_15FloatRoundStyleE2ESK_EENS_4gemm15EpilogueDefaultEEEEEvvEEEEvNT_6ParamsE --------------------------
	.section	.nv.info._ZN7cutlass13device_kernelINS_4conv6kernel13ConvUniversalINS1_16ConvProblemShapeILNS1_8OperatorE0ELi3EEENS1_10collective14CollectiveConvINS1_46MainloopSm90TmaGmmaWarpSpecializedImplicitGemmILS5_0ELi28ELi3EN4cute5tupleIJNSA_1CILi1EEESD_SD_EEENS1_36KernelImplicitTmaWarpSpecializedSm90ELi1EEENSB_IJNSC_ILi64EEESH_NSB_IJSH_EEEEEENS_12float_e4m3_tESK_NSA_8TiledMMAINSA_8MMA_AtomIJNSA_4SM904GMMA30MMA_64x64x32_F32E4M3E4M3_SS_TNILNSO_7ScaleInE1ELSQ_1EEEEEENSA_6LayoutISE_NSB_IJNSC_ILi0EEESU_SU_EEEEENSB_IJNSA_10UnderscoreESX_SX_EEEEENS7_6detail26Sm90ImplicitGemmTileTraitsINSA_20SM90_TMA_LOAD_IM2COLENSA_14ComposedLayoutINSA_7SwizzleILi2ELi4ELi3EEENSA_18smem_ptr_flag_bitsILi8EEENST_INSB_IJNSB_IJNSC_ILi8EEES18_EEENSB_IJSH_SD_EEENSB_IJSD_NSC_ILi28EEEEEEEEENSB_IJNSB_IJSH_NSC_ILi512EEEEEENSB_IJSD_SU_EEENSB_IJSU_NSC_ILi4096EEEEEEEEEEEEEvEENS11_INSA_13SM90_TMA_LOADES1L_vEEEENS_8epilogue10collective6detail29Sm90TmaWarpSpecializedAdapterINS1R_15DefaultEpilogueISK_NSB_IJNSB_IJllllEEESD_SU_EEES1W_NS1Q_6thread17LinearCombinationISK_Li1EffLNS1X_9ScaleType4KindE0ELNS_15FloatRoundStyleE2ESK_EENS_4gemm15EpilogueDefaultEEEEEvvEEEEvNT_6ParamsE,"",@"SHT_CUDA_INFO"
	.sectionflags	@""
	.align	4


	//----- nvinfo : EIATTR_CUDA_API_VERSION
	.align		4
        /*0000*/ 	.byte	0x04, 0x37
        /*0002*/ 	.short	(.L_18 - .L_17)
.L_17:
        /*0004*/ 	.word	0x00000082


	//----- nvinfo : EIATTR_KPARAM_INFO
	.align		4
.L_18:
        /*0008*/ 	.byte	0x04, 0x17
        /*000a*/ 	.short	(.L_20 - .L_19)
.L_19:
        /*000c*/ 	.word	0x00000000
        /*0010*/ 	.short	0x0000
        /*0012*/ 	.short	0x0070
        /*0014*/ 	.byte	0x00, 0xf0, 0x01, 0x10


	//----- nvinfo : EIATTR_SPARSE_MMA_MASK
	.align		4
.L_20:
        /*0018*/ 	.byte	0x03, 0x50
        /*001a*/ 	.short	0x0000


	//----- nvinfo : EIATTR_MAXREG_COUNT
	.align		4
        /*001c*/ 	.byte	0x03, 0x1b
        /*001e*/ 	.short	0x00ff


	//----- nvinfo : EIATTR_NUM_BARRIERS
	.align		4
        /*0020*/ 	.byte	0x02, 0x4c
        /*0022*/ 	.byte	0x01
	.zero		1


	//----- nvinfo : EIATTR_MERCURY_ISA_VERSION
	.align		4
        /*0024*/ 	.byte	0x03, 0x5f
        /*0026*/ 	.short	0x0101


	//----- nvinfo : EIATTR_COOP_GROUP_MASK_REGIDS
	.align		4
        /*0028*/ 	.byte	0x04, 0x29
        /*002a*/ 	.short	(.L_22 - .L_21)


	//   ....[0]....
.L_21:
        /*002c*/ 	.word	0xffffffff


	//   ....[1]....
        /*0030*/ 	.word	0xffffffff


	//   ....[2]....
        /*0034*/ 	.word	0xffffffff


	//----- nvinfo : EIATTR_COOP_GROUP_INSTR_OFFSETS
	.align		4
.L_22:
        /*0038*/ 	.byte	0x04, 0x28
        /*003a*/ 	.short	(.L_24 - .L_23)


	//   ....[0]....
.L_23:
        /*003c*/ 	.word	0x00000060


	//   ....[1]....
        /*0040*/ 	.word	0x00000070


	//   ....[2]....
        /*0044*/ 	.word	0x00000130


	//----- nvinfo : EIATTR_MBARRIER_INSTR_OFFSETS
	.align		4
.L_24:
        /*0048*/ 	.byte	0x04, 0x39
        /*004a*/ 	.short	(.L_26 - .L_25)


	//   ....[0]....
.L_25:
        /*004c*/ 	.word	0x00000270
        /*0050*/ 	.word	0x000000ff
        /*0054*/ 	.word	0x00038000
        /*0058*/ 	.short	0x0100
        /*005a*/ 	.byte	0x08
	.zero		1


	//   ....[1]....
        /*005c*/ 	.word	0x00000280
        /*0060*/ 	.word	0x000000ff
        /*0064*/ 	.word	0x000380e0
        /*0068*/ 	.short	0x0100
        /*006a*/ 	.byte	0x08
	.zero		1


	//   ....[2]....
        /*006c*/ 	.word	0x00000290
        /*0070*/ 	.word	0x000000ff
        /*0074*/ 	.word	0x00038008
        /*0078*/ 	.short	0x0100
        /*007a*/ 	.byte	0x08
	.zero		1


	//   ....[3]....
        /*007c*/ 	.word	0x000002a0
        /*0080*/ 	.word	0x000000ff
        /*0084*/ 	.word	0x000380e8
        /*0088*/ 	.short	0x0100
        /*008a*/ 	.byte	0x08
	.zero		1


	//   ....[4]....
        /*008c*/ 	.word	0x000002b0
        /*0090*/ 	.word	0x000000ff
        /*0094*/ 	.word	0x00038010
        /*0098*/ 	.short	0x0100
        /*009a*/ 	.byte	0x08
	.zero		1


	//   ....[5]....
        /*009c*/ 	.word	0x000002c0
        /*00a0*/ 	.word	0x000000ff
        /*00a4*/ 	.word	0x000380f0
        /*00a8*/ 	.short	0x0100
        /*00aa*/ 	.byte	0x08
	.zero		1


	//   ....[6]....
        /*00ac*/ 	.word	0x000002d0
        /*00b0*/ 	.word	0x000000ff
        /*00b4*/ 	.word	0x00038018
        /*00b8*/ 	.short	0x0100
        /*00ba*/ 	.byte	0x08
	.zero		1


	//   ....[7]....
        /*00bc*/ 	.word	0x000002e0
        /*00c0*/ 	.word	0x000000ff
        /*00c4*/ 	.word	0x000380f8
        /*00c8*/ 	.short	0x0100
        /*00ca*/ 	.byte	0x08
	.zero		1


	//   ....[8]....
        /*00cc*/ 	.word	0x000002f0
        /*00d0*/ 	.word	0x000000ff
        /*00d4*/ 	.word	0x00038020
        /*00d8*/ 	.short	0x0100
        /*00da*/ 	.byte	0x08
	.zero		1


	//   ....[9]....
        /*00dc*/ 	.word	0x00000300
        /*00e0*/ 	.word	0x000000ff
        /*00e4*/ 	.word	0x00038100
        /*00e8*/ 	.short	0x0100
        /*00ea*/ 	.byte	0x08
	.zero		1


	//   ....[10]....
        /*00ec*/ 	.word	0x00000310
        /*00f0*/ 	.word	0x000000ff
        /*00f4*/ 	.word	0x00038028
        /*00f8*/ 	.short	0x0100
        /*00fa*/ 	.byte	0x08
	.zero		1


	//   ....[11]....
        /*00fc*/ 	.word	0x00000320
        /*0100*/ 	.word	0x000000ff
        /*0104*/ 	.word	0x00038108
        /*0108*/ 	.short	0x0100
        /*010a*/ 	.byte	0x08
	.zero		1


	//   ....[12]....
        /*010c*/ 	.word	0x00000330
        /*0110*/ 	.word	0x000000ff
        /*0114*/ 	.word	0x00038030
        /*0118*/ 	.short	0x0100
        /*011a*/ 	.byte	0x08
	.zero		1


	//   ....[13]....
        /*011c*/ 	.word	0x00000340
        /*0120*/ 	.word	0x000000ff
        /*0124*/ 	.word	0x00038110
        /*0128*/ 	.short	0x0100
        /*012a*/ 	.byte	0x08
	.zero		1


	//   ....[14]....
        /*012c*/ 	.word	0x00000350
        /*0130*/ 	.word	0x000000ff
        /*0134*/ 	.word	0x00038038
        /*0138*/ 	.short	0x0100
        /*013a*/ 	.byte	0x08
	.zero		1


	//   ....[15]....
        /*013c*/ 	.word	0x00000360
        /*0140*/ 	.word	0x000000ff
        /*0144*/ 	.word	0x00038118
        /*0148*/ 	.short	0x0100
        /*014a*/ 	.byte	0x08
	.zero		1


	//   ....[16]....
        /*014c*/ 	.word	0x00000370
        /*0150*/ 	.word	0x000000ff
        /*0154*/ 	.word	0x00038040
        /*0158*/ 	.short	0x0100
        /*015a*/ 	.byte	0x08
	.zero		1


	//   ....[17]....
        /*015c*/ 	.word	0x00000380
        /*0160*/ 	.word	0x000000ff
        /*0164*/ 	.word	0x00038120
        /*0168*/ 	.short	0x0100
        /*016a*/ 	.byte	0x08
	.zero		1


	//   ....[18]....
        /*016c*/ 	.word	0x00000390
        /*0170*/ 	.word	0x000000ff
        /*0174*/ 	.word	0x00038048
        /*0178*/ 	.short	0x0100
        /*017a*/ 	.byte	0x08
	.zero		1


	//   ....[19]....
        /*017c*/ 	.word	0x000003a0
        /*0180*/ 	.word	0x000000ff
        /*0184*/ 	.word	0x00038128
        /*0188*/ 	.short	0x0100
        /*018a*/ 	.byte	0x08
	.zero		1


	//   ....[20]....
        /*018c*/ 	.word	0x000003b0
        /*0190*/ 	.word	0x000000ff
        /*0194*/ 	.word	0x00038050
        /*0198*/ 	.short	0x0100
        /*019a*/ 	.byte	0x08
	.zero		1


	//   ....[21]....
        /*019c*/ 	.word	0x000003c0
        /*01a0*/ 	.word	0x000000ff
        /*01a4*/ 	.word	0x00038130
        /*01a8*/ 	.short	0x0100
        /*01aa*/ 	.byte	0x08
	.zero		1


	//   ....[22]....
        /*01ac*/ 	.word	0x000003d0
        /*01b0*/ 	.word	0x000000ff
        /*01b4*/ 	.word	0x00038058
        /*01b8*/ 	.short	0x0100
        /*01ba*/ 	.byte	0x08
	.zero		1


	//   ....[23]....
        /*01bc*/ 	.word	0x000003e0
        /*01c0*/ 	.word	0x000000ff
        /*01c4*/ 	.word	0x00038138
        /*01c8*/ 	.short	0x0100
        /*01ca*/ 	.byte	0x08
	.zero		1


	//   ....[24]....
        /*01cc*/ 	.word	0x000003f0
        /*01d0*/ 	.word	0x000000ff
        /*01d4*/ 	.word	0x00038060
        /*01d8*/ 	.short	0x0100
        /*01da*/ 	.byte	0x08
	.zero		1


	//   ....[25]....
        /*01dc*/ 	.word	0x00000400
        /*01e0*/ 	.word	0x000000ff
        /*01e4*/ 	.word	0x00038140
        /*01e8*/ 	.short	0x0100
        /*01ea*/ 	.byte	0x08
	.zero		1


	//   ....[26]....
        /*01ec*/ 	.word	0x00000410
        /*01f0*/ 	.word	0x000000ff
        /*01f4*/ 	.word	0x00038068
        /*01f8*/ 	.short	0x0100
        /*01fa*/ 	.byte	0x08
	.zero		1


	//   ....[27]....
        /*01fc*/ 	.word	0x00000420
        /*0200*/ 	.word	0x000000ff
        /*0204*/ 	.word	0x00038148
        /*0208*/ 	.short	0x0100
        /*020a*/ 	.byte	0x08
	.zero		1


	//   ....[28]....
        /*020c*/ 	.word	0x00000430
        /*0210*/ 	.word	0x000000ff
        /*0214*/ 	.word	0x00038070
        /*0218*/ 	.short	0x0100
        /*021a*/ 	.byte	0x08
	.zero		1


	//   ....[29]....
        /*021c*/ 	.word	0x00000440
        /*0220*/ 	.word	0x000000ff
        /*0224*/ 	.word	0x00038150
        /*0228*/ 	.short	0x0100
        /*022a*/ 	.byte	0x08
	.zero		1


	//   ....[30]....
        /*022c*/ 	.word	0x00000450
        /*0230*/ 	.word	0x000000ff
        /*0234*/ 	.word	0x00038078
        /*0238*/ 	.short	0x0100
        /*023a*/ 	.byte	0x08
	.zero		1


	//   ....[31]....
        /*023c*/ 	.word	0x00000460
        /*0240*/ 	.word	0x000000ff
        /*0244*/ 	.word	0x00038158
        /*0248*/ 	.short	0x0100
        /*024a*/ 	.byte	0x08
	.zero		1


	//   ....[32]....
        /*024c*/ 	.word	0x00000470
        /*0250*/ 	.word	0x000000ff
        /*0254*/ 	.word	0x00038080
        /*0258*/ 	.short	0x0100
        /*025a*/ 	.byte	0x08
	.zero		1


	//   ....[33]....
        /*025c*/ 	.word	0x00000480
        /*0260*/ 	.word	0x000000ff
        /*0264*/ 	.word	0x00038160
        /*0268*/ 	.short	0x0100
        /*026a*/ 	.byte	0x08
	.zero		1


	//   ....[34]....
        /*026c*/ 	.word	0x00000490
        /*0270*/ 	.word	0x000000ff
        /*0274*/ 	.word	0x00038088
        /*0278*/ 	.short	0x0100
        /*027a*/ 	.byte	0x08
	.zero		1


	//   ....[35]....
        /*027c*/ 	.word	0x000004a0
        /*0280*/ 	.word	0x000000ff
        /*0284*/ 	.word	0x00038168
        /*0288*/ 	.short	0x0100
        /*028a*/ 	.byte	0x08
	.zero		1


	//   ....[36]....
        /*028c*/ 	.word	0x000004b0
        /*0290*/ 	.word	0x000000ff
        /*0294*/ 	.word	0x00038090
        /*0298*/ 	.short	0x0100
        /*029a*/ 	.byte	0x08
	.zero		1


	//   ....[37]....
        /*029c*/ 	.word	0x000004c0
        /*02a0*/ 	.word	0x000000ff
        /*02a4*/ 	.word	0x00038170
        /*02a8*/ 	.short	0x0100
        /*02aa*/ 	.byte	0x08
	.zero		1


	//   ....[38]....
        /*02ac*/ 	.word	0x000004d0
        /*02b0*/ 	.word	0x000000ff
        /*02b4*/ 	.word	0x00038098
        /*02b8*/ 	.short	0x0100
        /*02ba*/ 	.byte	0x08
	.zero		1


	//   ....[39]....
        /*02bc*/ 	.word	0x000004e0
        /*02c0*/ 	.word	0x000000ff
        /*02c4*/ 	.word	0x00038178
        /*02c8*/ 	.short	0x0100
        /*02ca*/ 	.byte	0x08
	.zero		1


	//   ....[40]....
        /*02cc*/ 	.word	0x000004f0
        /*02d0*/ 	.word	0x000000ff
        /*02d4*/ 	.word	0x000380a0
        /*02d8*/ 	.short	0x0100
        /*02da*/ 	.byte	0x08
	.zero		1


	//   ....[41]....
        /*02dc*/ 	.word	0x00000500
        /*02e0*/ 	.word	0x000000ff
        /*02e4*/ 	.word	0x00038180
        /*02e8*/ 	.short	0x0100
        /*02ea*/ 	.byte	0x08
	.zero		1


	//   ....[42]....
        /*02ec*/ 	.word	0x00000510
        /*02f0*/ 	.word	0x000000ff
        /*02f4*/ 	.word	0x000380a8
        /*02f8*/ 	.short	0x0100
        /*02fa*/ 	.byte	0x08
	.zero		1


	//   ....[43]....
        /*02fc*/ 	.word	0x00000520
        /*0300*/ 	.word	0x000000ff
        /*0304*/ 	.word	0x00038188
        /*0308*/ 	.short	0x0100
        /*030a*/ 	.byte	0x08
	.zero		1


	//   ....[44]....
        /*030c*/ 	.word	0x00000530
        /*0310*/ 	.word	0x000000ff
        /*0314*/ 	.word	0x000380b0
        /*0318*/ 	.short	0x0100
        /*031a*/ 	.byte	0x08
	.zero		1


	//   ....[45]....
        /*031c*/ 	.word	0x00000540
        /*0320*/ 	.word	0x000000ff
        /*0324*/ 	.word	0x00038190
        /*0328*/ 	.short	0x0100
        /*032a*/ 	.byte	0x08
	.zero		1


	//   ....[46]....
        /*032c*/ 	.word	0x00000550
        /*0330*/ 	.word	0x000000ff
        /*0334*/ 	.word	0x000380b8
        /*0338*/ 	.short	0x0100
        /*033a*/ 	.byte	0x08
	.zero		1


	//   ....[47]....
        /*033c*/ 	.word	0x00000560
        /*0340*/ 	.word	0x000000ff
        /*0344*/ 	.word	0x00038198
        /*0348*/ 	.short	0x0100
        /*034a*/ 	.byte	0x08
	.zero		1


	//   ....[48]....
        /*034c*/ 	.word	0x00000570
        /*0350*/ 	.word	0x000000ff
        /*0354*/ 	.word	0x000380c0
        /*0358*/ 	.short	0x0100
        /*035a*/ 	.byte	0x08
	.zero		1


	//   ....[49]....
        /*035c*/ 	.word	0x00000580
        /*0360*/ 	.word	0x000000ff
        /*0364*/ 	.word	0x000381a0
        /*0368*/ 	.short	0x0100
        /*036a*/ 	.byte	0x08
	.zero		1


	//   ....[50]....
        /*036c*/ 	.word	0x00000590
        /*0370*/ 	.word	0x000000ff
        /*0374*/ 	.word	0x000380c8
        /*0378*/ 	.short	0x0100
        /*037a*/ 	.byte	0x08
	.zero		1


	//   ....[51]....
        /*037c*/ 	.word	0x000005a0
        /*0380*/ 	.word	0x000000ff
        /*0384*/ 	.word	0x000381a8
        /*0388*/ 	.short	0x0100
        /*038a*/ 	.byte	0x08
	.zero		1


	//   ....[52]....
        /*038c*/ 	.word	0x000005b0
        /*0390*/ 	.word	0x000000ff
        /*0394*/ 	.word	0x000380d0
        /*0398*/ 	.short	0x0100
        /*039a*/ 	.byte	0x08
	.zero		1


	//   ....[53]....
        /*039c*/ 	.word	0x000005c0
        /*03a0*/ 	.word	0x000000ff
        /*03a4*/ 	.word	0x000381b0
        /*03a8*/ 	.short	0x0100
        /*03aa*/ 	.byte	0x08
	.zero		1


	//   ....[54]....
        /*03ac*/ 	.word	0x000005d0
        /*03b0*/ 	.word	0x000000ff
        /*03b4*/ 	.word	0x000380d8
        /*03b8*/ 	.short	0x0100
        /*03ba*/ 	.byte	0x08
	.zero		1


	//   ....[55]....
        /*03bc*/ 	.word	0x000005e0
        /*03c0*/ 	.word	0x000000ff
        /*03c4*/ 	.word	0x000381b8
        /*03c8*/ 	.short	0x0100
        /*03ca*/ 	.byte	0x08
	.zero		1


	//   ....[56]....
        /*03cc*/ 	.word	0x00000bb0
        /*03d0*/ 	.word	0x00000005
        /*03d4*/ 	.word	0x00038000
        /*03d8*/ 	.short	0x010a
        /*03da*/ 	.byte	0x3f
	.zero		1


	//   ....[57]....
        /*03dc*/ 	.word	0x00000eb0
        /*03e0*/ 	.word	0x00000006
        /*03e4*/ 	.word	0x00038000
        /*03e8*/ 	.short	0x010a
        /*03ea*/ 	.byte	0x3f
	.zero		1


	//   ....[58]....
        /*03ec*/ 	.word	0x00001010
        /*03f0*/ 	.word	0x000000ff
        /*03f4*/ 	.word	0x00000000
        /*03f8*/ 	.short	0x0101
        /*03fa*/ 	.byte	0x06
	.zero		1


	//   ....[59]....
        /*03fc*/ 	.word	0x00001210
        /*0400*/ 	.word	0x00000004
        /*0404*/ 	.word	0x00000000
        /*0408*/ 	.short	0x0101
        /*040a*/ 	.byte	0x3f
	.zero		1


	//   ....[60]....
        /*040c*/ 	.word	0x00003be0
        /*0410*/ 	.word	0x00000011
        /*0414*/ 	.word	0x000380e0
        /*0418*/ 	.short	0x010a
        /*041a*/ 	.byte	0x3f
	.zero		1


	//   ....[61]....
        /*041c*/ 	.word	0x000043b0
        /*0420*/ 	.word	0x00000003
        /*0424*/ 	.word	0x00000000
        /*0428*/ 	.short	0x010a
        /*042a*/ 	.byte	0x3f
	.zero		1


	//   ....[62]....
        /*042c*/ 	.word	0x00004460
        /*0430*/ 	.word	0x00000002
        /*0434*/ 	.word	0x00000000
        /*0438*/ 	.short	0x010a
        /*043a*/ 	.byte	0x3f
	.zero		1


	//   ....[63]....
        /*043c*/ 	.word	0x00004510
        /*0440*/ 	.word	0x00000002
        /*0444*/ 	.word	0x00000000
        /*0448*/ 	.short	0x010a
        /*044a*/ 	.byte	0x3f
	.zero		1


	//   ....[64]....
        /*044c*/ 	.word	0x000045c0
        /*0450*/ 	.word	0x00000002
        /*0454*/ 	.word	0x00000000
        /*0458*/ 	.short	0x010a
        /*045a*/ 	.byte	0x3f
	.zero		1


	//   ....[65]....
        /*045c*/ 	.word	0x00004670
        /*0460*/ 	.word	0x00000002
        /*0464*/ 	.word	0x00000000
        /*0468*/ 	.short	0x010a
        /*046a*/ 	.byte	0x3f
	.zero		1


	//   ....[66]....
        /*046c*/ 	.word	0x00004720
        /*0470*/ 	.word	0x00000002
        /*0474*/ 	.word	0x00000000
        /*0478*/ 	.short	0x010a
        /*047a*/ 	.byte	0x3f
	.zero		1


	//   ....[67]....
        /*047c*/ 	.word	0x000047d0
        /*0480*/ 	.word	0x00000002
        /*0484*/ 	.word	0x00000000
        /*0488*/ 	.short	0x010a
        /*048a*/ 	.byte	0x3f
	.zero		1


	//   ....[68]....
        /*048c*/ 	.word	0x00004880
        /*0490*/ 	.word	0x00000002
        /*0494*/ 	.word	0x00000000
        /*0498*/ 	.short	0x010a
        /*049a*/ 	.byte	0x3f
	.zero		1


	//   ....[69]....
        /*049c*/ 	.word	0x00004930
        /*04a0*/ 	.word	0x00000002
        /*04a4*/ 	.word	0x00000000
        /*04a8*/ 	.short	0x010a
        /*04aa*/ 	.byte	0x3f
	.zero		1


	//   ....[70]....
        /*04ac*/ 	.word	0x000049e0
        /*04b0*/ 	.word	0x00000002
        /*04b4*/ 	.word	0x00000000
        /*04b8*/ 	.short	0x010a
        /*04ba*/ 	.byte	0x3f
	.zero		1


	//   ....[71]....
        /*04bc*/ 	.word	0x00004a90
        /*04c0*/ 	.word	0x00000002
        /*04c4*/ 	.word	0x00000000
        /*04c8*/ 	.short	0x010a
        /*04ca*/ 	.byte	0x3f
	.zero		1


	//   ....[72]....
        /*04cc*/ 	.word	0x00004b40
        /*04d0*/ 	.word	0x00000002
        /*04d4*/ 	.word	0x00000000
        /*04d8*/ 	.short	0x010a
        /*04da*/ 	.byte	0x3f
	.zero		1


	//   ....[73]....
        /*04dc*/ 	.word	0x00004bf0
        /*04e0*/ 	.word	0x00000002
        /*04e4*/ 	.word	0x00000000
        /*04e8*/ 	.short	0x010a
        /*04ea*/ 	.byte	0x3f
	.zero		1


	//   ....[74]....
        /*04ec*/ 	.word	0x00004ca0
        /*04f0*/ 	.word	0x00000002
        /*04f4*/ 	.word	0x00000000
        /*04f8*/ 	.short	0x010a
        /*04fa*/ 	.byte	0x3f
	.zero		1


	//   ....[75]....
        /*04fc*/ 	.word	0x00004d50
        /*0500*/ 	.word	0x00000002
        /*0504*/ 	.word	0x00000000
        /*0508*/ 	.short	0x010a
        /*050a*/ 	.byte	0x3f
	.zero		1


	//   ....[76]....
        /*050c*/ 	.word	0x00004e00
        /*0510*/ 	.word	0x00000002
        /*0514*/ 	.word	0x00000000
        /*0518*/ 	.short	0x010a
        /*051a*/ 	.byte	0x3f
	.zero		1


	//   ....[77]....
        /*051c*/ 	.word	0x00004eb0
        /*0520*/ 	.word	0x00000002
        /*0524*/ 	.word	0x00000000
        /*0528*/ 	.short	0x010a
        /*052a*/ 	.byte	0x3f
	.zero		1


	//   ....[78]....
        /*052c*/ 	.word	0x00004f60
        /*0530*/ 	.word	0x00000002
        /*0534*/ 	.word	0x00000000
        /*0538*/ 	.short	0x010a
        /*053a*/ 	.byte	0x3f
	.zero		1


	//   ....[79]....
        /*053c*/ 	.word	0x00005010
        /*0540*/ 	.word	0x00000002
        /*0544*/ 	.word	0x00000000
        /*0548*/ 	.short	0x010a
        /*054a*/ 	.byte	0x3f
	.zero		1


	//   ....[80]....
        /*054c*/ 	.word	0x000050c0
        /*0550*/ 	.word	0x00000002
        /*0554*/ 	.word	0x00000000
        /*0558*/ 	.short	0x010a
        /*055a*/ 	.byte	0x3f
	.zero		1


	//   ....[81]....
        /*055c*/ 	.word	0x00005170
        /*0560*/ 	.word	0x00000002
        /*0564*/ 	.word	0x00000000
        /*0568*/ 	.short	0x010a
        /*056a*/ 	.byte	0x3f
	.zero		1


	//   ....[82]....
        /*056c*/ 	.word	0x00005220
        /*0570*/ 	.word	0x00000002
        /*0574*/ 	.word	0x00000000
        /*0578*/ 	.short	0x010a
        /*057a*/ 	.byte	0x3f
	.zero		1


	//   ....[83]....
        /*057c*/ 	.word	0x000052d0
        /*0580*/ 	.word	0x00000002
        /*0584*/ 	.word	0x00000000
        /*0588*/ 	.short	0x010a
        /*058a*/ 	.byte	0x3f
	.zero		1


	//   ....[84]....
        /*058c*/ 	.word	0x00005380
        /*0590*/ 	.word	0x00000002
        /*0594*/ 	.word	0x00000000
        /*0598*/ 	.short	0x010a
        /*059a*/ 	.byte	0x3f
	.zero		1


	//   ....[85]....
        /*059c*/ 	.word	0x00005430
        /*05a0*/ 	.word	0x00000002
        /*05a4*/ 	.word	0x00000000
        /*05a8*/ 	.short	0x010a
        /*05aa*/ 	.byte	0x3f
	.zero		1


	//   ....[86]....
        /*05ac*/ 	.word	0x000054e0
        /*05b0*/ 	.word	0x00000002
        /*05b4*/ 	.word	0x00000000
        /*05b8*/ 	.short	0x010a
        /*05ba*/ 	.byte	0x3f
	.zero		1


	//   ....[87]....
        /*05bc*/ 	.word	0x00005590
        /*05c0*/ 	.word	0x00000002
        /*05c4*/ 	.word	0x00000000
        /*05c8*/ 	.short	0x010a
        /*05ca*/ 	.byte	0x3f
	.zero		1


	//   ....[88]....
        /*05cc*/ 	.word	0x00005640
        /*05d0*/ 	.word	0x00000005
        /*05d4*/ 	.word	0x00000000
        /*05d8*/ 	.short	0x010a
        /*05da*/ 	.byte	0x3f
	.zero		1


	//----- nvinfo : EIATTR_NUM_MBARRIERS
	.align		4
.L_26:
        /*05dc*/ 	.byte	0x03, 0x38
        /*05de*/ 	.short	0x0038


	//----- nvinfo : EIATTR_EXIT_INSTR_OFFSETS
	.align		4
        /*05e0*/ 	.byte	0x04, 0x1c
        /*05e2*/ 	.short	(.L_28 - .L_27)


	//   ....[0]....
.L_27:
        /*05e4*/ 	.word	0x000009e0


	//   ....[1]....
        /*05e8*/ 	.word	0x00001350


	//   ....[2]....
        /*05ec*/ 	.word	0x00003090


	//   ....[3]....
        /*05f0*/ 	.word	0x000030b0


	//   ....[4]....
        /*05f4*/ 	.word	0x000039b0


	//   ....[5]....
        /*05f8*/ 	.word	0x000039d0


	//   ....[6]....
        /*05fc*/ 	.word	0x000039f0


	//   ....[7]....
        /*0600*/ 	.word	0x000042a0


	//   ....[8]....
        /*0604*/ 	.word	0x00005670


	//----- nvinfo : EIATTR_MAX_THREADS
	.align		4
.L_28:
        /*0608*/ 	.byte	0x04, 0x05
        /*060a*/ 	.short	(.L_30 - .L_29)
.L_29:
        /*060c*/ 	.word	0x00000100
        /*0610*/ 	.word	0x00000001
        /*0614*/ 	.word	0x00000001


	//----- nvinfo : EIATTR_CRS_STACK_SIZE
	.align		4
.L_30:
        /*0618*/ 	.byte	0x04, 0x1e
        /*061a*/ 	.short	(.L_32 - .L_31)
.L_31:
        /*061c*/ 	.word	0x00000000


	//----- nvinfo : EIATTR_CBANK_PARAM_SIZE
	.align		4
.L_32:
        /*0620*/ 	.byte	0x03, 0x19
        /*0622*/ 	.short	0x0470


	//----- nvinfo : EIATTR_PARAM_CBANK
	.align		4
        /*0624*/ 	.byte	0x04, 0x0a
        /*0626*/ 	.short	(.L_34 - .L_33)
	.align		4
.L_33:
        /*0628*/ 	.word	index@(.nv.constant0._ZN7cutlass13device_kernelINS_4conv6kernel13ConvUniversalINS1_16ConvProblemShapeILNS1_8OperatorE0ELi3EEENS1_10collective14CollectiveConvINS1_46MainloopSm90TmaGmmaWarpSpecializedImplicitGemmILS5_0ELi28ELi3EN4cute5tupleIJNSA_1CILi1EEESD_SD_EEENS1_36KernelImplicitTmaWarpSpecializedSm90ELi1EEENSB_IJNSC_ILi64EEESH_NSB_IJSH_EEEEEENS_12float_e4m3_tESK_NSA_8TiledMMAINSA_8MMA_AtomIJNSA_4SM904GMMA30MMA_64x64x32_F32E4M3E4M3_SS_TNILNSO_7ScaleInE1ELSQ_1EEEEEENSA_6LayoutISE_NSB_IJNSC_ILi0EEESU_SU_EEEEENSB_IJNSA_10UnderscoreESX_SX_EEEEENS7_6detail26Sm90ImplicitGemmTileTraitsINSA_20SM90_TMA_LOAD_IM2COLENSA_14ComposedLayoutINSA_7SwizzleILi2ELi4ELi3EEENSA_18smem_ptr_flag_bitsILi8EEENST_INSB_IJNSB_IJNSC_ILi8EEES18_EEENSB_IJSH_SD_EEENSB_IJSD_NSC_ILi28EEEEEEEEENSB_IJNSB_IJSH_NSC_ILi512EEEEEENSB_IJSD_SU_EEENSB_IJSU_NSC_ILi4096EEEEEEEEEEEEEvEENS11_INSA_13SM90_TMA_LOADES1L_vEEEENS_8epilogue10collective6detail29Sm90TmaWarpSpecializedAdapterINS1R_15DefaultEpilogueISK_NSB_IJNSB_IJllllEEESD_SU_EEES1W_NS1Q_6thread17LinearCombinationISK_Li1EffLNS1X_9ScaleType4KindE0ELNS_15FloatRoundStyleE2ESK_EENS_4gemm15EpilogueDefaultEEEEEvvEEEEvNT_6ParamsE)
        /*062c*/ 	.short	0x0210
        /*062e*/ 	.short	0x0470


	//----- nvinfo : EIATTR_SW_WAR
	.align		4
.L_34:
        /*0630*/ 	.byte	0x04, 0x36
        /*0632*/ 	.short	(.L_36 - .L_35)
.L_35:
        /*0634*/ 	.word	0x00000008
.L_36:


//--------------------- .nv.callgraph             --------------------------
	.section	.nv.callgraph,"",@"SHT_CUDA_CALLGRAPH"
	.align	4
	.sectionentsize	8
	.align		4
        /*0000*/ 	.word	0x00000000
	.align		4
        /*0004*/ 	.word	0xffffffff
	.align		4
        /*0008*/ 	.word	0x00000000
	.align		4
        /*000c*/ 	.word	0xfffffffe
	.align		4
        /*0010*/ 	.word	0x00000000
	.align		4
        /*0014*/ 	.word	0xfffffffd
	.align		4
        /*0018*/ 	.word	0x00000000
	.align		4
        /*001c*/ 	.word	0xfffffffc


//--------------------- .nv.constant4             --------------------------
	.section	.nv.constant4,"a",@progbits
	.align	8
	.align		8
.nv.constant4:
        /*0000*/ 	.dword	_ZN39_INTERNAL_42d4e8d8_4_k_cu_1bbc9b9a_29724cuda3std3__45__cpo5beginE
	.align		8
        /*0008*/ 	.dword	_ZN39_INTERNAL_42d4e8d8_4_k_cu_1bbc9b9a_29724cuda3std3__45__cpo3endE
	.align		8
        /*0010*/ 	.dword	_ZN39_INTERNAL_42d4e8d8_4_k_cu_1bbc9b9a_29724cuda3std3__45__cpo6cbeginE
	.align		8
        /*0018*/ 	.dword	_ZN39_INTERNAL_42d4e8d8_4_k_cu_1bbc9b9a_29724cuda3std3__45__cpo4cendE
	.align		8
        /*0020*/ 	.dword	_ZN39_INTERNAL_42d4e8d8_4_k_cu_1bbc9b9a_29724cuda3std3__441_GLOBAL__N__42d4e8d8_4_k_cu_1bbc9b9a_29726ignoreE
	.align		8
        /*0028*/ 	.dword	_ZN39_INTERNAL_42d4e8d8_4_k_cu_1bbc9b9a_29724cuda3std3__419piecewise_constructE
	.align		8
        /*0030*/ 	.dword	_ZN39_INTERNAL_42d4e8d8_4_k_cu_1bbc9b9a_29724cuda3std3__48in_placeE
	.align		8
        /*0038*/ 	.dword	_ZN39_INTERNAL_42d4e8d8_4_k_cu_1bbc9b9a_29724cuda3std6ranges3__45__cpo4swapE
	.align		8
        /*0040*/ 	.dword	_ZN39_INTERNAL_42d4e8d8_4_k_cu_1bbc9b9a_29724cuda3std6ranges3__45__cpo9iter_moveE
	.align		8
        /*0048*/ 	.dword	_ZN39_INTERNAL_42d4e8d8_4_k_cu_1bbc9b9a_29724cute7productE
	.align		8
        /*0050*/ 	.dword	_ZN39_INTERNAL_42d4e8d8_4_k_cu_1bbc9b9a_29724cute1_E


//--------------------- .text._ZN7cutlass13device_kernelINS_4conv6kernel13ConvUniversalINS1_16ConvProblemShapeILNS1_8OperatorE0ELi3EEENS1_10collective14CollectiveConvINS1_46MainloopSm90TmaGmmaWarpSpecializedImplicitGemmILS5_0ELi28ELi3EN4cute5tupleIJNSA_1CILi1EEESD_SD_EEENS1_36KernelImplicitTmaWarpSpecializedSm90ELi1EEENSB_IJNSC_ILi64EEESH_NSB_IJSH_EEEEEENS_12float_e4m3_tESK_NSA_8TiledMMAINSA_8MMA_AtomIJNSA_4SM904GMMA30MMA_64x64x32_F32E4M3E4M3_SS_TNILNSO_7ScaleInE1ELSQ_1EEEEEENSA_6LayoutISE_NSB_IJNSC_ILi0EEESU_SU_EEEEENSB_IJNSA_10UnderscoreESX_SX_EEEEENS7_6detail26Sm90ImplicitGemmTileTraitsINSA_20SM90_TMA_LOAD_IM2COLENSA_14ComposedLayoutINSA_7SwizzleILi2ELi4ELi3EEENSA_18smem_ptr_flag_bitsILi8EEENST_INSB_IJNSB_IJNSC_ILi8EEES18_EEENSB_IJSH_SD_EEENSB_IJSD_NSC_ILi28EEEEEEEEENSB_IJNSB_IJSH_NSC_ILi512EEEEEENSB_IJSD_SU_EEENSB_IJSU_NSC_ILi4096EEEEEEEEEEEEEvEENS11_INSA_13SM90_TMA_LOADES1L_vEEEENS_8epilogue10collective6detail29Sm90TmaWarpSpecializedAdapterINS1R_15DefaultEpilogueISK_NSB_IJNSB_IJllllEEESD_SU_EEES1W_NS1Q_6thread17LinearCombinationISK_Li1EffLNS1X_9ScaleType4KindE0ELNS_15FloatRoundStyleE2ESK_EENS_4gemm15EpilogueDefaultEEEEEvvEEEEvNT_6ParamsE --------------------------
	.section	.text._ZN7cutlass13device_kernelINS_4conv6kernel13ConvUniversalINS1_16ConvProblemShapeILNS1_8OperatorE0ELi3EEENS1_10collective14CollectiveConvINS1_46MainloopSm90TmaGmmaWarpSpecializedImplicitGemmILS5_0ELi28ELi3EN4cute5tupleIJNSA_1CILi1EEESD_SD_EEENS1_36KernelImplicitTmaWarpSpecializedSm90ELi1EEENSB_IJNSC_ILi64EEESH_NSB_IJSH_EEEEEENS_12float_e4m3_tESK_NSA_8TiledMMAINSA_8MMA_AtomIJNSA_4SM904GMMA30MMA_64x64x32_F32E4M3E4M3_SS_TNILNSO_7ScaleInE1ELSQ_1EEEEEENSA_6LayoutISE_NSB_IJNSC_ILi0EEESU_SU_EEEEENSB_IJNSA_10UnderscoreESX_SX_EEEEENS7_6detail26Sm90ImplicitGemmTileTraitsINSA_20SM90_TMA_LOAD_IM2COLENSA_14ComposedLayoutINSA_7SwizzleILi2ELi4ELi3EEENSA_18smem_ptr_flag_bitsILi8EEENST_INSB_IJNSB_IJNSC_ILi8EEES18_EEENSB_IJSH_SD_EEENSB_IJSD_NSC_ILi28EEEEEEEEENSB_IJNSB_IJSH_NSC_ILi512EEEEEENSB_IJSD_SU_EEENSB_IJSU_NSC_ILi4096EEEEEEEEEEEEEvEENS11_INSA_13SM90_TMA_LOADES1L_vEEEENS_8epilogue10collective6detail29Sm90TmaWarpSpecializedAdapterINS1R_15DefaultEpilogueISK_NSB_IJNSB_IJllllEEESD_SU_EEES1W_NS1Q_6thread17LinearCombinationISK_Li1EffLNS1X_9ScaleType4KindE0ELNS_15FloatRoundStyleE2ESK_EENS_4gemm15EpilogueDefaultEEEEEvvEEEEvNT_6ParamsE,"ax",@progbits
	.align	128
.text._ZN7cutlass13device_kernelINS_4conv6kernel13ConvUniversalINS1_16ConvProblemShapeILNS1_8OperatorE0ELi3EEENS1_10collective14CollectiveConvINS1_46MainloopSm90TmaGmmaWarpSpecializedImplicitGemmILS5_0ELi28ELi3EN4cute5tupleIJNSA_1CILi1EEESD_SD_EEENS1_36KernelImplicitTmaWarpSpecializedSm90ELi1EEENSB_IJNSC_ILi64EEESH_NSB_IJSH_EEEEEENS_12float_e4m3_tESK_NSA_8TiledMMAINSA_8MMA_AtomIJNSA_4SM904GMMA30MMA_64x64x32_F32E4M3E4M3_SS_TNILNSO_7ScaleInE1ELSQ_1EEEEEENSA_6LayoutISE_NSB_IJNSC_ILi0EEESU_SU_EEEEENSB_IJNSA_10UnderscoreESX_SX_EEEEENS7_6detail26Sm90ImplicitGemmTileTraitsINSA_20SM90_TMA_LOAD_IM2COLENSA_14ComposedLayoutINSA_7SwizzleILi2ELi4ELi3EEENSA_18smem_ptr_flag_bitsILi8EEENST_INSB_IJNSB_IJNSC_ILi8EEES18_EEENSB_IJSH_SD_EEENSB_IJSD_NSC_ILi28EEEEEEEEENSB_IJNSB_IJSH_NSC_ILi512EEEEEENSB_IJSD_SU_EEENSB_IJSU_NSC_ILi4096EEEEEEEEEEEEEvEENS11_INSA_13SM90_TMA_LOADES1L_vEEEENS_8epilogue10collective6detail29Sm90TmaWarpSpecializedAdapterINS1R_15DefaultEpilogueISK_NSB_IJNSB_IJllllEEESD_SU_EEES1W_NS1Q_6thread17LinearCombinationISK_Li1EffLNS1X_9ScaleType4KindE0ELNS_15FloatRoundStyleE2ESK_EENS_4gemm15EpilogueDefaultEEEEEvvEEEEvNT_6ParamsE:
        .type           _ZN7cutlass13device_kernelINS_4conv6kernel13ConvUniversalINS1_16ConvProblemShapeILNS1_8OperatorE0ELi3EEENS1_10collective14CollectiveConvINS1_46MainloopSm90TmaGmmaWarpSpecializedImplicitGemmILS5_0ELi28ELi3EN4cute5tupleIJNSA_1CILi1EEESD_SD_EEENS1_36KernelImplicitTmaWarpSpecializedSm90ELi1EEENSB_IJNSC_ILi64EEESH_NSB_IJSH_EEEEEENS_12float_e4m3_tESK_NSA_8TiledMMAINSA_8MMA_AtomIJNSA_4SM904GMMA30MMA_64x64x32_F32E4M3E4M3_SS_TNILNSO_7ScaleInE1ELSQ_1EEEEEENSA_6LayoutISE_NSB_IJNSC_ILi0EEESU_SU_EEEEENSB_IJNSA_10UnderscoreESX_SX_EEEEENS7_6detail26Sm90ImplicitGemmTileTraitsINSA_20SM90_TMA_LOAD_IM2COLENSA_14ComposedLayoutINSA_7SwizzleILi2ELi4ELi3EEENSA_18smem_ptr_flag_bitsILi8EEENST_INSB_IJNSB_IJNSC_ILi8EEES18_EEENSB_IJSH_SD_EEENSB_IJSD_NSC_ILi28EEEEEEEEENSB_IJNSB_IJSH_NSC_ILi512EEEEEENSB_IJSD_SU_EEENSB_IJSU_NSC_ILi4096EEEEEEEEEEEEEvEENS11_INSA_13SM90_TMA_LOADES1L_vEEEENS_8epilogue10collective6detail29Sm90TmaWarpSpecializedAdapterINS1R_15DefaultEpilogueISK_NSB_IJNSB_IJllllEEESD_SU_EEES1W_NS1Q_6thread17LinearCombinationISK_Li1EffLNS1X_9ScaleType4KindE0ELNS_15FloatRoundStyleE2ESK_EENS_4gemm15EpilogueDefaultEEEEEvvEEEEvNT_6ParamsE,@function
        .size           _ZN7cutlass13device_kernelINS_4conv6kernel13ConvUniversalINS1_16ConvProblemShapeILNS1_8OperatorE0ELi3EEENS1_10collective14CollectiveConvINS1_46MainloopSm90TmaGmmaWarpSpecializedImplicitGemmILS5_0ELi28ELi3EN4cute5tupleIJNSA_1CILi1EEESD_SD_EEENS1_36KernelImplicitTmaWarpSpecializedSm90ELi1EEENSB_IJNSC_ILi64EEESH_NSB_IJSH_EEEEEENS_12float_e4m3_tESK_NSA_8TiledMMAINSA_8MMA_AtomIJNSA_4SM904GMMA30MMA_64x64x32_F32E4M3E4M3_SS_TNILNSO_7ScaleInE1ELSQ_1EEEEEENSA_6LayoutISE_NSB_IJNSC_ILi0EEESU_SU_EEEEENSB_IJNSA_10UnderscoreESX_SX_EEEEENS7_6detail26Sm90ImplicitGemmTileTraitsINSA_20SM90_TMA_LOAD_IM2COLENSA_14ComposedLayoutINSA_7SwizzleILi2ELi4ELi3EEENSA_18smem_ptr_flag_bitsILi8EEENST_INSB_IJNSB_IJNSC_ILi8EEES18_EEENSB_IJSH_SD_EEENSB_IJSD_NSC_ILi28EEEEEEEEENSB_IJNSB_IJSH_NSC_ILi512EEEEEENSB_IJSD_SU_EEENSB_IJSU_NSC_ILi4096EEEEEEEEEEEEEvEENS11_INSA_13SM90_TMA_LOADES1L_vEEEENS_8epilogue10collective6detail29Sm90TmaWarpSpecializedAdapterINS1R_15DefaultEpilogueISK_NSB_IJNSB_IJllllEEESD_SU_EEES1W_NS1Q_6thread17LinearCombinationISK_Li1EffLNS1X_9ScaleType4KindE0ELNS_15FloatRoundStyleE2ESK_EENS_4gemm15EpilogueDefaultEEEEEvvEEEEvNT_6ParamsE,(.L_x_122 - _ZN7cutlass13device_kernelINS_4conv6kernel13ConvUniversalINS1_16ConvProblemShapeILNS1_8OperatorE0ELi3EEENS1_10collective14CollectiveConvINS1_46MainloopSm90TmaGmmaWarpSpecializedImplicitGemmILS5_0ELi28ELi3EN4cute5tupleIJNSA_1CILi1EEESD_SD_EEENS1_36KernelImplicitTmaWarpSpecializedSm90ELi1EEENSB_IJNSC_ILi64EEESH_NSB_IJSH_EEEEEENS_12float_e4m3_tESK_NSA_8TiledMMAINSA_8MMA_AtomIJNSA_4SM904GMMA30MMA_64x64x32_F32E4M3E4M3_SS_TNILNSO_7ScaleInE1ELSQ_1EEEEEENSA_6LayoutISE_NSB_IJNSC_ILi0EEESU_SU_EEEEENSB_IJNSA_10UnderscoreESX_SX_EEEEENS7_6detail26Sm90ImplicitGemmTileTraitsINSA_20SM90_TMA_LOAD_IM2COLENSA_14ComposedLayoutINSA_7SwizzleILi2ELi4ELi3EEENSA_18smem_ptr_flag_bitsILi8EEENST_INSB_IJNSB_IJNSC_ILi8EEES18_EEENSB_IJSH_SD_EEENSB_IJSD_NSC_ILi28EEEEEEEEENSB_IJNSB_IJSH_NSC_ILi512EEEEEENSB_IJSD_SU_EEENSB_IJSU_NSC_ILi4096EEEEEEEEEEEEEvEENS11_INSA_13SM90_TMA_LOADES1L_vEEEENS_8epilogue10collective6detail29Sm90TmaWarpSpecializedAdapterINS1R_15DefaultEpilogueISK_NSB_IJNSB_IJllllEEESD_SU_EEES1W_NS1Q_6thread17LinearCombinationISK_Li1EffLNS1X_9ScaleType4KindE0ELNS_15FloatRoundStyleE2ESK_EENS_4gemm15EpilogueDefaultEEEEEvvEEEEvNT_6ParamsE)
        .other          _ZN7cutlass13device_kernelINS_4conv6kernel13ConvUniversalINS1_16ConvProblemShapeILNS1_8OperatorE0ELi3EEENS1_10collective14CollectiveConvINS1_46MainloopSm90TmaGmmaWarpSpecializedImplicitGemmILS5_0ELi28ELi3EN4cute5tupleIJNSA_1CILi1EEESD_SD_EEENS1_36KernelImplicitTmaWarpSpecializedSm90ELi1EEENSB_IJNSC_ILi64EEESH_NSB_IJSH_EEEEEENS_12float_e4m3_tESK_NSA_8TiledMMAINSA_8MMA_AtomIJNSA_4SM904GMMA30MMA_64x64x32_F32E4M3E4M3_SS_TNILNSO_7ScaleInE1ELSQ_1EEEEEENSA_6LayoutISE_NSB_IJNSC_ILi0EEESU_SU_EEEEENSB_IJNSA_10UnderscoreESX_SX_EEEEENS7_6detail26Sm90ImplicitGemmTileTraitsINSA_20SM90_TMA_LOAD_IM2COLENSA_14ComposedLayoutINSA_7SwizzleILi2ELi4ELi3EEENSA_18smem_ptr_flag_bitsILi8EEENST_INSB_IJNSB_IJNSC_ILi8EEES18_EEENSB_IJSH_SD_EEENSB_IJSD_NSC_ILi28EEEEEEEEENSB_IJNSB_IJSH_NSC_ILi512EEEEEENSB_IJSD_SU_EEENSB_IJSU_NSC_ILi4096EEEEEEEEEEEEEvEENS11_INSA_13SM90_TMA_LOADES1L_vEEEENS_8epilogue10collective6detail29Sm90TmaWarpSpecializedAdapterINS1R_15DefaultEpilogueISK_NSB_IJNSB_IJllllEEESD_SU_EEES1W_NS1Q_6thread17LinearCombinationISK_Li1EffLNS1X_9ScaleType4KindE0ELNS_15FloatRoundStyleE2ESK_EENS_4gemm15EpilogueDefaultEEEEEvvEEEEvNT_6ParamsE,@"STO_CUDA_ENTRY STV_DEFAULT"
_ZN7cutlass13device_kernelINS_4conv6kernel13ConvUniversalINS1_16ConvProblemShapeILNS1_8OperatorE0ELi3EEENS1_10collective14CollectiveConvINS1_46MainloopSm90TmaGmmaWarpSpecializedImplicitGemmILS5_0ELi28ELi3EN4cute5tupleIJNSA_1CILi1EEESD_SD_EEENS1_36KernelImplicitTmaWarpSpecializedSm90ELi1EEENSB_IJNSC_ILi64EEESH_NSB_IJSH_EEEEEENS_12float_e4m3_tESK_NSA_8TiledMMAINSA_8MMA_AtomIJNSA_4SM904GMMA30MMA_64x64x32_F32E4M3E4M3_SS_TNILNSO_7ScaleInE1ELSQ_1EEEEEENSA_6LayoutISE_NSB_IJNSC_ILi0EEESU_SU_EEEEENSB_IJNSA_10UnderscoreESX_SX_EEEEENS7_6detail26Sm90ImplicitGemmTileTraitsINSA_20SM90_TMA_LOAD_IM2COLENSA_14ComposedLayoutINSA_7SwizzleILi2ELi4ELi3EEENSA_18smem_ptr_flag_bitsILi8EEENST_INSB_IJNSB_IJNSC_ILi8EEES18_EEENSB_IJSH_SD_EEENSB_IJSD_NSC_ILi28EEEEEEEEENSB_IJNSB_IJSH_NSC_ILi512EEEEEENSB_IJSD_SU_EEENSB_IJSU_NSC_ILi4096EEEEEEEEEEEEEvEENS11_INSA_13SM90_TMA_LOADES1L_vEEEENS_8epilogue10collective6detail29Sm90TmaWarpSpecializedAdapterINS1R_15DefaultEpilogueISK_NSB_IJNSB_IJllllEEESD_SU_EEES1W_NS1Q_6thread17LinearCombinationISK_Li1EffLNS1X_9ScaleType4KindE0ELNS_15FloatRoundStyleE2ESK_EENS_4gemm15EpilogueDefaultEEEEEvvEEEEvNT_6ParamsE:
[----:B------:R-:W-:Y:S01]  /*0000*/  LDC R1, c[0x0][0x28] ;  /* 0x00000a00ff017b82 */ /* 0x000fe20000000800 */
[----:B------:R-:W0:Y:S01]  /*0010*/  S2R R8, SR_TID.X ;  /* 0x0000000000087919 */ /* 0x000e220000002100 */
[----:B------:R-:W-:Y:S01]  /*0020*/  ELECT P0, URZ, PT ;  /* 0x00000000003f782f */ /* 0x000fe20003800000 */
[----:B------:R-:W-:Y:S01]  /*0030*/  BSSY B0, `(.L_x_0) ;  /* 0x000000f000007945 */ /* 0x000fe20003800000 */
[--C-:B0-----:R-:W-:Y:S02]  /*0040*/  SHF.R.U32.HI R0, RZ, 0x5, R8.reuse ;  /* 0x00000005ff007819 */ /* 0x101fe40000011608 */
[----:B------:R-:W-:-:S03]  /*0050*/  SHF.R.U32.HI R3, RZ, 0x7, R8 ;  /* 0x00000007ff037819 */ /* 0x000fc60000011608 */
[----:B------:R-:W0:Y:S04]  /*0060*/  SHFL.IDX PT, R2, R0, RZ, 0x1f ;  /* 0x00001fff00027589 */ /* 0x000e2800000e0000 */
[----:B------:R1:W2:Y:S01]  /*0070*/  SHFL.IDX PT, R7, R3, RZ, 0x1f ;  /* 0x00001fff03077589 */ /* 0x0002a200000e0000 */
[----:B0-----:R-:W-:-:S13]  /*0080*/  ISETP.NE.OR P0, PT, R2, RZ, !P0 ;  /* 0x000000ff0200720c */ /* 0x001fda0004705670 */
[----:B-12---:R-:W-:Y:S05]  /*0090*/  @P0 BRA `(.L_x_1) ;  /* 0x0000000000200947 */ /* 0x006fea0003800000 */
[----:B------:R-:W-:Y:S02]  /*00a0*/  ULDC.64 UR4, c[0x0][0x198] ;  /* 0x0000660000047ab9 */ /* 0x000fe40000000a00 */
[----:B------:R-:W-:Y:S02]  /*00b0*/  UIADD3 UR6, UP0, UR4, 0xf0, URZ ;  /* 0x000000f004067890 */ /* 0x000fe4000ff1e03f */
[----:B------:R-:W-:Y:S02]  /*00c0*/  UIADD3 UR4, UP1, UR4, 0x270, URZ ;  /* 0x0000027004047890 */ /* 0x000fe4000ff3e03f */
[----:B------:R-:W-:Y:S02]  /*00d0*/  UIADD3.X UR7, URZ, UR5, URZ, UP0, !UPT ;  /* 0x000000053f077290 */ /* 0x000fe400087fe43f */
[----:B------:R-:W-:-:S07]  /*00e0*/  UIADD3.X UR5, URZ, UR5, URZ, UP1, !UPT ;  /* 0x000000053f057290 */ /* 0x000fce0008ffe43f */
[----:B------:R0:W-:Y:S02]  /*00f0*/  UTMACCTL.PF [UR6] ;  /* 0x00000000060079b9 */ /* 0x0001e40008040000 */
[----:B------:R0:W-:Y:S02]  /*0100*/  UTMACCTL.PF [UR4] ;  /* 0x00000000040079b9 */ /* 0x0001e40008040000 */
[----:B0-----:R-:W-:Y:S01]  /*0110*/  NOP ;  /* 0x0000000000007918 */ /* 0x001fe20000000000 */
.L_x_1:
[----:B------:R-:W-:Y:S05]  /*0120*/  BSYNC B0 ;  /* 0x0000000000007941 */ /* 0x000fea0003800000 */
.L_x_0:
[----:B------:R-:W0:Y:S01]  /*0130*/  SHFL.IDX PT, R0, R0, RZ, 0x1f ;  /* 0x00001fff00007589 */ /* 0x000e2200000e0000 */
[----:B------:R-:W-:-:S04]  /*0140*/  SHF.R.S32.HI R3, RZ, 0x1f, R2 ;  /* 0x0000001fff037819 */ /* 0x000fc80000011402 */
[----:B------:R-:W-:Y:S02]  /*0150*/  LEA.HI R3, R3, R2, RZ, 0x2 ;  /* 0x0000000203037211 */ /* 0x000fe400078f10ff */
[----:B0-----:R-:W-:-:S13]  /*0160*/  ISETP.NE.AND P0, PT, R0, RZ, PT ;  /* 0x000000ff0000720c */ /* 0x001fda0003f05270 */
[----:B------:R-:W-:Y:S05]  /*0170*/  @P0 BRA `(.L_x_2) ;  /* 0x0000000400240947 */ /* 0x000fea0003800000 */
[----:B------:R-:W-:Y:S01]  /*0180*/  ELECT P0, URZ, PT ;  /* 0x00000000003f782f */ /* 0x000fe20003800000 */
[----:B------:R-:W-:-:S12]  /*0190*/  BSSY B0, `(.L_x_2) ;  /* 0x0000047000007945 */ /* 0x000fd80003800000 */
[----:B------:R-:W-:Y:S05]  /*01a0*/  @!P0 BRA `(.L_x_3) ;  /* 0x0000000400148947 */ /* 0x000fea0003800000 */
[----:B------:R-:W0:Y:S01]  /*01b0*/  S2UR UR8, SR_CgaCtaId ;  /* 0x00000000000879c3 */ /* 0x000e220000008800 */
[----:B------:R-:W-:Y:S01]  /*01c0*/  UMOV UR4, 0x400 ;  /* 0x0000040000047882 */ /* 0x000fe20000000000 */
[----:B------:R-:W-:Y:S01]  /*01d0*/  UMOV UR5, 0x1 ;  /* 0x0000000100057882 */ /* 0x000fe20000000000 */
[----:B------:R-:W-:Y:S02]  /*01e0*/  UMOV UR6, 0x80 ;  /* 0x0000008000067882 */ /* 0x000fe40000000000 */
[----:B------:R-:W-:-:S04]  /*01f0*/  UIADD3 UR6, -UR6, 0x100000, URZ ;  /* 0x0010000006067890 */ /* 0x000fc8000fffe13f */
[----:B------:R-:W-:Y:S02]  /*0200*/  USHF.L.U32 UR7, UR6, 0xb, URZ ;  /* 0x0000000b06077899 */ /* 0x000fe4000800063f */
[----:B------:R-:W-:Y:S02]  /*0210*/  USHF.L.U32 UR6, UR6, 0x1, URZ ;  /* 0x0000000106067899 */ /* 0x000fe4000800063f */
[----:B0-----:R-:W-:Y:S02]  /*0220*/  ULEA UR8, UR8, UR4, 0x18 ;  /* 0x0000000408087291 */ /* 0x001fe4000f8ec03f */
[----:B------:R-:W-:-:S04]  /*0230*/  UIADD3 UR4, -UR5, 0x100000, URZ ;  /* 0x0010000005047890 */ /* 0x000fc8000fffe13f */
[----:B------:R-:W-:Y:S02]  /*0240*/  USHF.L.U32 UR5, UR4, 0xb, URZ ;  /* 0x0000000b04057899 */ /* 0x000fe4000800063f */
[----:B------:R-:W-:Y:S01]  /*0250*/  USHF.L.U32 UR4, UR4, 0x1, URZ ;  /* 0x0000000104047899 */ /* 0x000fe2000800063f */
[----:B------:R-:W0:Y:S11]  /*0260*/  FENCE.VIEW.ASYNC.S ;  /* 0x00000000000073c6 */ /* 0x000e360000000000 */
[----:B0-----:R0:W1:Y:S01]  /*0270*/  SYNCS.EXCH.64 URZ, [UR8+0x38000], UR4 ;  /* 0x03800004083f75b2 */ /* 0x0010620008000100 */
[----:B------:R0:W2:Y:S01]  /*0280*/  SYNCS.EXCH.64 URZ, [UR8+0x380e0], UR6 ;  /* 0x0380e006083f75b2 */ /* 0x0000a20008000100 */
[----:B------:R0:W3:Y:S01]  /*0290*/  SYNCS.EXCH.64 URZ, [UR8+0x38008], UR4 ;  /* 0x03800804083f75b2 */ /* 0x0000e20008000100 */
[----:B------:R0:W4:Y:S01]  /*02a0*/  SYNCS.EXCH.64 URZ, [UR8+0x380e8], UR6 ;  /* 0x0380e806083f75b2 */ /* 0x0001220008000100 */
[----:B------:R0:W0:Y:S01]  /*02b0*/  SYNCS.EXCH.64 URZ, [UR8+0x38010], UR4 ;  /* 0x03801004083f75b2 */ /* 0x0000220008000100 */
        /* <DEDUP_REMOVED lines=51> */
[----:B-1234-:R-:W-:Y:S01]  /*05f0*/  NOP ;  /* 0x0000000000007918 */ /* 0x01efe20000000000 */
.L_x_3:
[----:B0-----:R-:W-:Y:S05]  /*0600*/  BSYNC B0 ;  /* 0x0000000000007941 */ /* 0x001fea0003800000 */
.L_x_2:
[----:B------:R-:W-:Y:S01]  /*0610*/  ULDC.64 UR4, c[0x0][0x618] ;  /* 0x0001860000047ab9 */ /* 0x000fe20000000a00 */
[----:B------:R-:W-:Y:S01]  /*0620*/  LOP3.LUT R3, R3, 0xfffffffc, RZ, 0xc0, !PT ;  /* 0xfffffffc03037812 */ /* 0x000fe200078ec0ff */
[----:B------:R-:W-:Y:S01]  /*0630*/  NOP ;  /* 0x0000000000007918 */ /* 0x000fe20000000000 */
[----:B------:R-:W-:Y:S01]  /*0640*/  ISETP.NE.U32.AND P0, PT, RZ, UR4, PT ;  /* 0x00000004ff007c0c */ /* 0x000fe2000bf05070 */
[----:B------:R-:W-:Y:S01]  /*0650*/  NOP ;  /* 0x0000000000007918 */ /* 0x000fe20000000000 */
[----:B------:R-:W-:Y:S01]  /*0660*/  BAR.SYNC.DEFER_BLOCKING 0x0 ;  /* 0x0000000000007b1d */ /* 0x000fe20000010000 */
[----:B------:R-:W-:Y:S01]  /*0670*/  IMAD.IADD R6, R2, 0x1, -R3 ;  /* 0x0000000102067824 */ /* 0x000fe200078e0a03 */
[----:B------:R-:W-:Y:S02]  /*0680*/  ISETP.NE.AND.EX P0, PT, RZ, UR5, PT, P0 ;  /* 0x00000005ff007c0c */ /* 0x000fe4000bf05300 */
[C---:B------:R-:W-:Y:S02]  /*0690*/  ISETP.NE.AND P2, PT, R7.reuse, 0x1, PT ;  /* 0x000000010700780c */ /* 0x040fe40003f45270 */
[----:B------:R-:W-:Y:S01]  /*06a0*/  LOP3.LUT P1, RZ, R7, R6, RZ, 0xfc, !PT ;  /* 0x0000000607ff7212 */ /* 0x000fe2000782fcff */
[----:B------:R-:W-:-:S03]  /*06b0*/  ULDC.64 UR12, c[0x0][0x208] ;  /* 0x00008200000c7ab9 */ /* 0x000fc60000000a00 */
[----:B------:R-:W-:-:S04]  /*06c0*/  SEL R2, RZ, 0x1, P1 ;  /* 0x00000001ff027807 */ /* 0x000fc80000800000 */
[----:B------:R-:W-:Y:S01]  /*06d0*/  SEL R2, R2, 0x2, P2 ;  /* 0x0000000202027807 */ /* 0x000fe20001000000 */
[----:B------:R-:W-:Y:S06]  /*06e0*/  @!P0 BRA `(.L_x_4) ;  /* 0x00000000001c8947 */ /* 0x000fec0003800000 */
[----:B------:R-:W0:Y:S02]  /*06f0*/  LDC.64 R4, c[0x0][0x618] ;  /* 0x00018600ff047b82 */ /* 0x000e240000000a00 */
[----:B0-----:R-:W2:Y:S02]  /*0700*/  LDG.E.64 R4, desc[UR12][R4.64] ;  /* 0x0000000c04047981 */ /* 0x001ea4000c1e1b00 */
[----:B--2---:R-:W-:-:S04]  /*0710*/  ISETP.NE.U32.AND P0, PT, R4, RZ, PT ;  /* 0x000000ff0400720c */ /* 0x004fc80003f05070 */
[----:B------:R-:W-:-:S13]  /*0720*/  ISETP.NE.AND.EX P0, PT, R5, RZ, PT, P0 ;  /* 0x000000ff0500720c */ /* 0x000fda0003f05300 */
[----:B------:R-:W-:Y:S05]  /*0730*/  @!P0 BRA `(.L_x_4) ;  /* 0x0000000000088947 */ /* 0x000fea0003800000 */
[----:B------:R2:W5:Y:S01]  /*0740*/  LD.E R0, desc[UR12][R4.64] ;  /* 0x0000000c04007980 */ /* 0x000562000c101900 */
[----:B------:R-:W-:Y:S05]  /*0750*/  BRA `(.L_x_5) ;  /* 0x0000000000207947 */ /* 0x000fea0003800000 */
.L_x_4:
[----:B------:R-:W-:Y:S02]  /*0760*/  ULDC.64 UR4, c[0x0][0x608] ;  /* 0x0001820000047ab9 */ /* 0x000fe40000000a00 */
[----:B------:R-:W-:-:S04]  /*0770*/  ISETP.NE.U32.AND P0, PT, RZ, UR4, PT ;  /* 0x00000004ff007c0c */ /* 0x000fc8000bf05070 */
[----:B------:R-:W-:-:S13]  /*0780*/  ISETP.NE.AND.EX P0, PT, RZ, UR5, PT, P0 ;  /* 0x00000005ff007c0c */ /* 0x000fda000bf05300 */
[----:B------:R-:W-:Y:S05]  /*0790*/  @!P0 BRA `(.L_x_6) ;  /* 0x00000000000c8947 */ /* 0x000fea0003800000 */
[----:B------:R-:W0:Y:S02]  /*07a0*/  LDC.64 R4, c[0x0][0x608] ;  /* 0x00018200ff047b82 */ /* 0x000e240000000a00 */
[----:B0-----:R0:W5:Y:S01]  /*07b0*/  LDG.E R0, desc[UR12][R4.64] ;  /* 0x0000000c04007981 */ /* 0x001162000c1e1900 */
[----:B------:R-:W-:Y:S05]  /*07c0*/  BRA `(.L_x_5) ;  /* 0x0000000000047947 */ /* 0x000fea0003800000 */
.L_x_6:
[----:B------:R-:W1:Y:S02]  /*07d0*/  LDC R0, c[0x0][0x600] ;  /* 0x00018000ff007b82 */ /* 0x000e640000000800 */
.L_x_5:
[----:B------:R-:W-:Y:S02]  /*07e0*/  ULDC.64 UR4, c[0x0][0x620] ;  /* 0x0001880000047ab9 */ /* 0x000fe40000000a00 */
[----:B------:R-:W-:-:S04]  /*07f0*/  ISETP.NE.U32.AND P0, PT, RZ, UR4, PT ;  /* 0x00000004ff007c0c */ /* 0x000fc8000bf05070 */
[----:B------:R-:W-:-:S13]  /*0800*/  ISETP.NE.AND.EX P0, PT, RZ, UR5, PT, P0 ;  /* 0x00000005ff007c0c */ /* 0x000fda000bf05300 */
[----:B------:R-:W-:Y:S05]  /*0810*/  @!P0 BRA `(.L_x_7) ;  /* 0x00000000001c8947 */ /* 0x000fea0003800000 */
[----:B0-2---:R-:W0:Y:S02]  /*0820*/  LDC.64 R4, c[0x0][0x620] ;  /* 0x00018800ff047b82 */ /* 0x005e240000000a00 */
[----:B0-----:R-:W2:Y:S02]  /*0830*/  LDG.E.64 R4, desc[UR12][R4.64] ;  /* 0x0000000c04047981 */ /* 0x001ea4000c1e1b00 */
[----:B--2---:R-:W-:-:S04]  /*0840*/  ISETP.NE.U32.AND P0, PT, R4, RZ, PT ;  /* 0x000000ff0400720c */ /* 0x004fc80003f05070 */
[----:B------:R-:W-:-:S13]  /*0850*/  ISETP.NE.AND.EX P0, PT, R5, RZ, PT, P0 ;  /* 0x000000ff0500720c */ /* 0x000fda0003f05300 */
[----:B------:R-:W-:Y:S05]  /*0860*/  @!P0 BRA `(.L_x_7) ;  /* 0x0000000000088947 */ /* 0x000fea0003800000 */
[----:B------:R0:W5:Y:S01]  /*0870*/  LD.E R12, desc[UR12][R4.64] ;  /* 0x0000000c040c7980 */ /* 0x000162000c101900 */
[----:B------:R-:W-:Y:S05]  /*0880*/  BRA `(.L_x_8) ;  /* 0x0000000000207947 */ /* 0x000fea0003800000 */
.L_x_7:
[----:B------:R-:W-:Y:S02]  /*0890*/  ULDC.64 UR4, c[0x0][0x610] ;  /* 0x0001840000047ab9 */ /* 0x000fe40000000a00 */
[----:B------:R-:W-:-:S04]  /*08a0*/  ISETP.NE.U32.AND P0, PT, RZ, UR4, PT ;  /* 0x00000004ff007c0c */ /* 0x000fc8000bf05070 */
[----:B------:R-:W-:-:S13]  /*08b0*/  ISETP.NE.AND.EX P0, PT, RZ, UR5, PT, P0 ;  /* 0x00000005ff007c0c */ /* 0x000fda000bf05300 */
[----:B------:R-:W-:Y:S05]  /*08c0*/  @!P0 BRA `(.L_x_9) ;  /* 0x00000000000c8947 */ /* 0x000fea0003800000 */
[----:B------:R-:W3:Y:S02]  /*08d0*/  LDC.64 R12, c[0x0][0x610] ;  /* 0x00018400ff0c7b82 */ /* 0x000ee40000000a00 */
[----:B---3--:R4:W5:Y:S01]  /*08e0*/  LDG.E R12, desc[UR12][R12.64] ;  /* 0x0000000c0c0c7981 */ /* 0x008962000c1e1900 */
[----:B------:R-:W-:Y:S05]  /*08f0*/  BRA `(.L_x_8) ;  /* 0x0000000000047947 */ /* 0x000fea0003800000 */
.L_x_9:
[----:B------:R-:W3:Y:S02]  /*0900*/  LDC R12, c[0x0][0x604] ;  /* 0x00018100ff0c7b82 */ /* 0x000ee40000000800 */
.L_x_8:
[----:B------:R-:W1:Y:S01]  /*0910*/  LDC R3, c[0x0][0x3e8] ;  /* 0x0000fa00ff037b82 */ /* 0x000e620000000800 */
[----:B------:R-:W-:Y:S01]  /*0920*/  ULDC UR4, c[0x0][0x3dc] ;  /* 0x0000f70000047ab9 */ /* 0x000fe20000000800 */
[----:B------:R-:W-:Y:S01]  /*0930*/  ISETP.NE.AND P0, PT, R7, RZ, PT ;  /* 0x000000ff0700720c */ /* 0x000fe20003f05270 */
[----:B------:R-:W-:Y:S01]  /*0940*/  UIADD3 UR4, UR4, 0x3f, URZ ;  /* 0x0000003f04047890 */ /* 0x000fe2000fffe03f */
[----:B------:R-:W-:-:S03]  /*0950*/  ULDC.64 UR6, c[0x0][0x3e0] ;  /* 0x0000f80000067ab9 */ /* 0x000fc60000000a00 */
[----:B------:R-:W-:Y:S02]  /*0960*/  USHF.R.S32.HI UR5, URZ, 0x1f, UR4 ;  /* 0x0000001f3f057899 */ /* 0x000fe40008011404 */
[----:B------:R-:W-:Y:S02]  /*0970*/  UIMAD UR6, UR7, UR6, URZ ;  /* 0x00000006070672a4 */ /* 0x000fe4000f8e023f */
[----:B------:R-:W-:-:S04]  /*0980*/  ULEA.HI UR5, UR5, UR4, URZ, 0x6 ;  /* 0x0000000405057291 */ /* 0x000fc8000f8f303f */
[----:B------:R-:W-:Y:S01]  /*0990*/  USHF.R.S32.HI UR15, URZ, 0x6, UR5 ;  /* 0x000000063f0f7899 */ /* 0x000fe20008011405 */
[----:B-1----:R-:W-:-:S05]  /*09a0*/  IMAD R3, R3, UR6, RZ ;  /* 0x0000000603037c24 */ /* 0x002fca000f8e02ff */
[----:B------:R-:W-:Y:S01]  /*09b0*/  IMAD R3, R3, UR15, RZ ;  /* 0x0000000f03037c24 */ /* 0x000fe2000f8e02ff */
[----:B------:R-:W-:Y:S06]  /*09c0*/  @!P0 BRA `(.L_x_10) ;  /* 0x0000003000048947 */ /* 0x000fec0003800000 */
[----:B------:R-:W-:-:S13]  /*09d0*/  ISETP.NE.AND P0, PT, R7, 0x1, PT ;  /* 0x000000010700780c */ /* 0x000fda0003f05270 */
[----:B------:R-:W-:Y:S05]  /*09e0*/  @P0 EXIT ;  /* 0x000000000000094d */ /* 0x000fea0003800000 */
[----:B------:R-:W-:Y:S01]  /*09f0*/  ISETP.GE.AND P0, PT, R3, 0x1, PT ;  /* 0x000000010300780c */ /* 0x000fe20003f06270 */
[----:B------:R-:W-:Y:S01]  /*0a00*/  UMOV UR4, URZ ;  /* 0x0000003f00047c82 */ /* 0x000fe20008000000 */
[----:B------:R-:W-:Y:S02]  /*0a10*/  CS2R R54, SRZ ;  /* 0x0000000000367805 */ /* 0x000fe4000001ff00 */
[----:B------:R-:W-:Y:S02]  /*0a20*/  CS2R R24, SRZ ;  /* 0x0000000000187805 */ /* 0x000fe4000001ff00 */
[----:B------:R-:W-:Y:S02]  /*0a30*/  CS2R R26, SRZ ;  /* 0x00000000001a7805 */ /* 0x000fe4000001ff00 */
[----:B------:R-:W-:Y:S02]  /*0a40*/  CS2R R28, SRZ ;  /* 0x00000000001c7805 */ /* 0x000fe4000001ff00 */
[----:B------:R-:W-:-:S02]  /*0a50*/  CS2R R30, SRZ ;  /* 0x00000000001e7805 */ /* 0x000fc4000001ff00 */
[----:B------:R-:W-:Y:S02]  /*0a60*/  CS2R R32, SRZ ;  /* 0x0000000000207805 */ /* 0x000fe4000001ff00 */
        /* <DEDUP_REMOVED lines=9> */
[----:B------:R-:W-:Y:S01]  /*0b00*/  CS2R R52, SRZ ;  /* 0x0000000000347805 */ /* 0x000fe2000001ff00 */
[----:B------:R-:W-:Y:S06]  /*0b10*/  @!P0 BRA `(.L_x_11) ;  /* 0x0000000000788947 */ /* 0x000fec0003800000 */
[----:B0-2---:R-:W-:-:S04]  /*0b20*/  LOP3.LUT R4, R2, 0x1, RZ, 0xfc, !PT ;  /* 0x0000000102047812 */ /* 0x005fc800078efcff */
[----:B------:R-:W-:-:S13]  /*0b30*/  ISETP.NE.AND P0, PT, R4, 0x3, PT ;  /* 0x000000030400780c */ /* 0x000fda0003f05270 */
[----:B------:R-:W-:Y:S05]  /*0b40*/  @!P0 BRA `(.L_x_12) ;  /* 0x0000000000048947 */ /* 0x000fea0003800000 */
[----:B------:R-:W-:Y:S01]  /*0b50*/  BPT.TRAP 0x1 ;  /* 0x000000040000795c */ /* 0x000fe20000300000 */
.L_x_12:
[----:B------:R-:W0:Y:S01]  /*0b60*/  S2UR UR5, SR_CgaCtaId ;  /* 0x00000000000579c3 */ /* 0x000e220000008800 */
[----:B------:R-:W-:Y:S01]  /*0b70*/  SHF.L.U32 R4, RZ, 0x1f, RZ ;  /* 0x0000001fff047819 */ /* 0x000fe200000006ff */
[----:B------:R-:W-:Y:S02]  /*0b80*/  UMOV UR4, 0x400 ;  /* 0x0000040000047882 */ /* 0x000fe40000000000 */
[----:B0-----:R-:W-:-:S12]  /*0b90*/  ULEA UR4, UR5, UR4, 0x18 ;  /* 0x0000000405047291 */ /* 0x001fd8000f8ec03f */
.L_x_13:
[----:B0-----:R-:W-:-:S04]  /*0ba0*/  IMAD.U32 R5, RZ, RZ, UR4 ;  /* 0x00000004ff057e24 */ /* 0x001fc8000f8e00ff */
[----:B------:R0:W1:Y:S03]  /*0bb0*/  SYNCS.PHASECHK.TRANS64.TRYWAIT P0, [R5+URZ+0x38000], R4 ;  /* 0x03800004050075a7 */ /* 0x000066000800017f */
[----:B-1----:R-:W-:Y:S05]  /*0bc0*/  @!P0 NANOSLEEP.SYNCS 0x989680 ;  /* 0x009896800000895d */ /* 0x002fea0003900000 */
[----:B------:R-:W1:Y:S02]  /*0bd0*/  @!P0 SYNCS.PHASECHK.TRANS64 P0, [R5+URZ+0x38000], R4 ;  /* 0x03800004050085a7 */ /* 0x000e64000800007f */
[----:B-1----:R-:W-:Y:S05]  /*0be0*/  @!P0 BRA `(.L_x_13) ;  /* 0xfffffffc00ec8947 */ /* 0x002fea000383ffff */
[----:B------:R-:W-:Y:S01]  /*0bf0*/  UIADD3 UR5, UR4, 0x1c000, URZ ;  /* 0x0001c00004057890 */ /* 0x000fe2000fffe03f */
[----:B------:R-:W-:Y:S01]  /*0c00*/  WARPGROUP.ARRIVE ;  /* 0x00000000000079c5 */ /* 0x000fe20000000000 */
[----:B------:R-:W-:Y:S02]  /*0c10*/  USHF.R.U32.HI UR4, URZ, 0x4, UR4 ;  /* 0x000000043f047899 */ /* 0x000fe40008011604 */
[----:B------:R-:W-:Y:S02]  /*0c20*/  USHF.R.U32.HI UR5, URZ, 0x4, UR5 ;  /* 0x000000043f057899 */ /* 0x000fe40008011605 */
[----:B------:R-:W-:Y:S02]  /*0c30*/  ULOP3.LUT UR4, UR4, 0x3fff, URZ, 0xc0, !UPT ;  /* 0x00003fff04047892 */ /* 0x000fe4000f8ec03f */
[----:B------:R-:W-:Y:S02]  /*0c40*/  ULOP3.LUT UR5, UR5, 0x3fff, URZ, 0xc0, !UPT ;  /* 0x00003fff05057892 */ /* 0x000fe4000f8ec03f */
[----:B------:R-:W-:-:S02]  /*0c50*/  ULOP3.LUT UR4, UR4, 0x10000, URZ, 0xfc, !UPT ;  /* 0x0001000004047892 */ /* 0x000fc4000f8efc3f */
[----:B------:R-:W-:Y:S01]  /*0c60*/  ULOP3.LUT UR6, UR5, 0x10000, URZ, 0xfc, !UPT ;  /* 0x0001000005067892 */ /* 0x000fe2000f8efc3f */
[----:B------:R-:W-:Y:S02]  /*0c70*/  UMOV UR7, 0x80000020 ;  /* 0x8000002000077882 */ /* 0x000fe40000000000 */
[----:B------:R-:W-:-:S06]  /*0c80*/  UMOV UR5, 0x80000020 ;  /* 0x8000002000057882 */ /* 0x000fcc0000000000 */
[----:B------:R-:W-:Y:S01]  /*0c90*/  QGMMA.64x64x32.F32.E4M3.E4M3 R24, gdesc[UR4], RZ, !UPT ;  /* 0x00e00000041879f3 */ /* 0x000fe2000c7008ff */
[----:B------:R-:W-:Y:S02]  /*0ca0*/  UIADD3 UR4, UR4, 0x2, URZ ;  /* 0x0000000204047890 */ /* 0x000fe4000fffe03f */
[----:B------:R-:W-:Y:S01]  /*0cb0*/  UIADD3 UR6, UR6, 0x2, URZ ;  /* 0x0000000206067890 */ /* 0x000fe2000fffe03f */
[----:B------:R-:W-:Y:S01]  /*0cc0*/  UMOV UR5, 0x80000020 ;  /* 0x8000002000057882 */ /* 0x000fe20000000000 */
[----:B------:R-:W-:-:S07]  /*0cd0*/  UMOV UR7, 0x80000020 ;  /* 0x8000002000077882 */ /* 0x000fce0000000000 */
[----:B------:R-:W-:Y:S01]  /*0ce0*/  QGMMA.64x64x32.F32.E4M3.E4M3 R24, gdesc[UR4], R24, gsb0 ;  /* 0x00e00000041879f3 */ /* 0x000fe20008000818 */
[----:B------:R-:W-:-:S05]  /*0cf0*/  UMOV UR4, 0x1 ;  /* 0x0000000100047882 */ /* 0x000fca0000000000 */
.L_x_11:
[----:B0-2---:R-:W-:-:S05]  /*0d00*/  VIMNMX R4, R3, 0x1, PT ;  /* 0x0000000103047848 */ /* 0x005fca0003fe0100 */
[----:B------:R-:W-:-:S05]  /*0d10*/  IMAD.IADD R7, R3, 0x1, -R4 ;  /* 0x0000000103077824 */ /* 0x000fca00078e0a04 */
[----:B------:R-:W-:-:S13]  /*0d20*/  ISETP.GE.AND P0, PT, R7, 0x1, PT ;  /* 0x000000010700780c */ /* 0x000fda0003f06270 */
[----:B------:R-:W-:Y:S05]  /*0d30*/  @!P0 BRA `(.L_x_14) ;  /* 0x0000000000f08947 */ /* 0x000fea0003800000 */
[----:B------:R-:W0:Y:S01]  /*0d40*/  S2UR UR6, SR_CgaCtaId ;  /* 0x00000000000679c3 */ /* 0x000e220000008800 */
[----:B------:R-:W-:Y:S01]  /*0d50*/  UMOV UR5, 0x400 ;  /* 0x0000040000057882 */ /* 0x000fe20000000000 */
[----:B------:R-:W-:Y:S01]  /*0d60*/  LOP3.LUT R4, RZ, R3, RZ, 0x33, !PT ;  /* 0x00000003ff047212 */ /* 0x000fe200078e33ff */
[----:B------:R-:W-:Y:S01]  /*0d70*/  IMAD.MOV.U32 R8, RZ, RZ, RZ ;  /* 0x000000ffff087224 */ /* 0x000fe200078e00ff */
[----:B------:R-:W-:Y:S01]  /*0d80*/  LOP3.LUT R9, R2, 0x1, RZ, 0xfc, !PT ;  /* 0x0000000102097812 */ /* 0x000fe200078efcff */
[----:B------:R-:W-:Y:S01]  /*0d90*/  UISETP.NE.U32.AND UP0, UPT, UR4, URZ, UPT ;  /* 0x0000003f0400728c */ /* 0x000fe2000bf05070 */
[----:B------:R-:W-:-:S04]  /*0da0*/  VIMNMX R4, R4, -0x2, !PT ;  /* 0xfffffffe04047848 */ /* 0x000fc80007fe0100 */
[----:B------:R-:W-:Y:S01]  /*0db0*/  IADD3 R4, R4, 0x2, R3 ;  /* 0x0000000204047810 */ /* 0x000fe20007ffe003 */
[----:B0-----:R-:W-:-:S04]  /*0dc0*/  ULEA UR7, UR6, UR5, 0x18 ;  /* 0x0000000506077291 */ /* 0x001fc8000f8ec03f */
[----:B------:R-:W-:Y:S02]  /*0dd0*/  UIADD3 UR5, UR7, 0x1c000, URZ ;  /* 0x0001c00007057890 */ /* 0x000fe4000fffe03f */
[----:B------:R-:W-:Y:S02]  /*0de0*/  USHF.R.U32.HI UR6, URZ, 0x4, UR7 ;  /* 0x000000043f067899 */ /* 0x000fe40008011607 */
[----:B------:R-:W-:Y:S02]  /*0df0*/  USHF.R.U32.HI UR5, URZ, 0x4, UR5 ;  /* 0x000000043f057899 */ /* 0x000fe40008011605 */
[----:B------:R-:W-:Y:S02]  /*0e00*/  ULOP3.LUT UR6, UR6, 0x3fff, URZ, 0xc0, !UPT ;  /* 0x00003fff06067892 */ /* 0x000fe4000f8ec03f */
[----:B------:R-:W-:Y:S02]  /*0e10*/  ULOP3.LUT UR5, UR5, 0x3fff, URZ, 0xc0, !UPT ;  /* 0x00003fff05057892 */ /* 0x000fe4000f8ec03f */
[----:B------:R-:W-:-:S02]  /*0e20*/  ULOP3.LUT UR15, UR6, 0x10000, URZ, 0xfc, !UPT ;  /* 0x00010000060f7892 */ /* 0x000fc4000f8efc3f */
[----:B------:R-:W-:-:S03]  /*0e30*/  ULOP3.LUT UR14, UR5, 0x10000, URZ, 0xfc, !UPT ;  /* 0x00010000050e7892 */ /* 0x000fc6000f8efc3f */
[----:B------:R-:W-:-:S09]  /*0e40*/  UMOV UR5, URZ ;  /* 0x0000003f00057c82 */ /* 0x000fd20008000000 */
.L_x_19:
[----:B------:R-:W-:-:S13]  /*0e50*/  ISETP.NE.AND P1, PT, R9, 0x3, PT ;  /* 0x000000030900780c */ /* 0x000fda0003f25270 */
[----:B0-----:R-:W-:Y:S05]  /*0e60*/  @!P1 BRA `(.L_x_15) ;  /* 0x0000000000049947 */ /* 0x001fea0003800000 */
[----:B------:R-:W-:Y:S01]  /*0e70*/  BPT.TRAP 0x1 ;  /* 0x000000040000795c */ /* 0x000fe20000300000 */
.L_x_15:
[----:B------:R-:W-:Y:S01]  /*0e80*/  SHF.L.U32 R5, R8, 0x1f, RZ ;  /* 0x0000001f08057819 */ /* 0x000fe200000006ff */
[----:B------:R-:W-:-:S12]  /*0e90*/  ULEA UR6, UR4, UR7, 0x3 ;  /* 0x0000000704067291 */ /* 0x000fd8000f8e183f */
.L_x_16:
[----:B0-----:R-:W-:-:S04]  /*0ea0*/  IMAD.U32 R6, RZ, RZ, UR6 ;  /* 0x00000006ff067e24 */ /* 0x001fc8000f8e00ff */
[----:B------:R0:W1:Y:S03]  /*0eb0*/  SYNCS.PHASECHK.TRANS64.TRYWAIT P0, [R6+URZ+0x38000], R5 ;  /* 0x03800005060075a7 */ /* 0x000066000800017f */
[----:B-1----:R-:W-:Y:S05]  /*0ec0*/  @!P0 NANOSLEEP.SYNCS 0x989680 ;  /* 0x009896800000895d */ /* 0x002fea0003900000 */
[----:B------:R-:W1:Y:S02]  /*0ed0*/  @!P0 SYNCS.PHASECHK.TRANS64 P0, [R6+URZ+0x38000], R5 ;  /* 0x03800005060085a7 */ /* 0x000e64000800007f */
[----:B-1----:R-:W-:Y:S05]  /*0ee0*/  @!P0 BRA `(.L_x_16) ;  /* 0xfffffffc00ec8947 */ /* 0x002fea000383ffff */
[----:B------:R-:W-:Y:S01]  /*0ef0*/  ULEA UR8, UR4, UR15, 0x8 ;  /* 0x0000000f04087291 */ /* 0x000fe2000f8e403f */
[----:B------:R-:W-:Y:S01]  /*0f00*/  WARPGROUP.ARRIVE ;  /* 0x00000000000079c5 */ /* 0x000fe20000000000 */
[----:B------:R-:W-:Y:S01]  /*0f10*/  ULEA UR10, UR4, UR14, 0x8 ;  /* 0x0000000e040a7291 */ /* 0x000fe2000f8e403f */
[----:B------:R-:W-:Y:S01]  /*0f20*/  UMOV UR9, 0x80000020 ;  /* 0x8000002000097882 */ /* 0x000fe20000000000 */
[----:B------:R-:W-:-:S07]  /*0f30*/  UMOV UR11, 0x80000020 ;  /* 0x80000020000b7882 */ /* 0x000fce0000000000 */
[----:B------:R-:W-:Y:S01]  /*0f40*/  QGMMA.64x64x32.F32.E4M3.E4M3 R24, gdesc[UR8], R24, UP0 ;  /* 0x00e00000081879f3 */ /* 0x000fe2000bf00818 */
[----:B------:R-:W-:Y:S02]  /*0f50*/  UIADD3 UR8, UR8, 0x2, URZ ;  /* 0x0000000208087890 */ /* 0x000fe4000fffe03f */
[----:B------:R-:W-:Y:S01]  /*0f60*/  UIADD3 UR10, UR10, 0x2, URZ ;  /* 0x000000020a0a7890 */ /* 0x000fe2000fffe03f */
[----:B------:R-:W-:Y:S01]  /*0f70*/  UMOV UR9, 0x80000020 ;  /* 0x8000002000097882 */ /* 0x000fe20000000000 */
[----:B------:R-:W-:-:S07]  /*0f80*/  UMOV UR11, 0x80000020 ;  /* 0x80000020000b7882 */ /* 0x000fce0000000000 */
[----:B------:R-:W-:Y:S03]  /*0f90*/  QGMMA.64x64x32.F32.E4M3.E4M3 R24, gdesc[UR8], R24, gsb0 ;  /* 0x00e00000081879f3 */ /* 0x000fe60008000818 */
[----:B------:R-:W-:Y:S02]  /*0fa0*/  WARPGROUP.DEPBAR.LE gsb0, 0x1 ;  /* 0x00008000000079c5 */ /* 0x000fe40000010100 */
[----:B------:R-:W-:Y:S05]  /*0fb0*/  @!P1 BRA `(.L_x_17) ;  /* 0x0000000000049947 */ /* 0x000fea0003800000 */
[----:B------:R-:W-:Y:S01]  /*0fc0*/  BPT.TRAP 0x1 ;  /* 0x000000040000795c */ /* 0x000fe20000300000 */
.L_x_17:
[----:B------:R-:W-:Y:S01]  /*0fd0*/  ULEA UR6, UR5, UR7, 0x3 ;  /* 0x0000000705067291 */ /* 0x000fe2000f8e183f */
[----:B------:R-:W-:-:S03]  /*0fe0*/  ISETP.GT.U32.AND P0, PT, R2, 0x1, PT ;  /* 0x000000010200780c */ /* 0x000fc60003f04070 */
[----:B------:R-:W-:-:S04]  /*0ff0*/  UIADD3 UR6, UR6, 0x380e0, URZ ;  /* 0x000380e006067890 */ /* 0x000fc8000fffe03f */
[----:B------:R-:W-:-:S09]  /*1000*/  UPRMT UR6, URZ, 0x654, UR6 ;  /* 0x000006543f067896 */ /* 0x000fd20008000006 */
[----:B------:R-:W-:Y:S01]  /*1010*/  SYNCS.ARRIVE.TRANS64.RED.A1T0 RZ, [UR6], RZ ;  /* 0x000000ffffff79a7 */ /* 0x000fe20008100406 */
[----:B------:R-:W-:Y:S05]  /*1020*/  @P0 BRA `(.L_x_18) ;  /* 0x0000000000040947 */ /* 0x000fea0003800000 */
[----:B------:R-:W-:Y:S01]  /*1030*/  BPT.TRAP 0x1 ;  /* 0x000000040000795c */ /* 0x000fe20000300000 */
.L_x_18:
[----:B------:R-:W-:Y:S01]  /*1040*/  VIADD R4, R4, 0xffffffff ;  /* 0xffffffff04047836 */ /* 0x000fe20000000000 */
[----:B------:R-:W-:Y:S02]  /*1050*/  UIADD3 UR4, UR4, 0x1, URZ ;  /* 0x0000000104047890 */ /* 0x000fe4000fffe03f */
[----:B------:R-:W-:Y:S02]  /*1060*/  UIADD3 UR5, UR5, 0x1, URZ ;  /* 0x0000000105057890 */ /* 0x000fe4000fffe03f */
[----:B------:R-:W-:Y:S01]  /*1070*/  ISETP.GT.AND P0, PT, R4, 0x1, PT ;  /* 0x000000010400780c */ /* 0x000fe20003f04270 */
[----:B------:R-:W-:Y:S02]  /*1080*/  UISETP.NE.AND UP0, UPT, UR4, 0x1c, UPT ;  /* 0x0000001c0400788c */ /* 0x000fe4000bf05270 */
[----:B------:R-:W-:Y:S02]  /*1090*/  UISETP.NE.AND UP1, UPT, UR5, 0x1c, UPT ;  /* 0x0000001c0500788c */ /* 0x000fe4000bf25270 */
[----:B------:R-:W-:-:S02]  /*10a0*/  USEL UR6, URZ, 0x1, UP0 ;  /* 0x000000013f067887 */ /* 0x000fc40008000000 */
[----:B------:R-:W-:Y:S02]  /*10b0*/  USEL UR4, UR4, URZ, UP0 ;  /* 0x0000003f04047287 */ /* 0x000fe40008000000 */
[----:B------:R-:W-:Y:S02]  /*10c0*/  USEL UR5, UR5, URZ, UP1 ;  /* 0x0000003f05057287 */ /* 0x000fe40008800000 */
[----:B------:R-:W-:Y:S01]  /*10d0*/  UPLOP3.LUT UP0, UPT, UPT, UPT, UPT, 0x80, 0x0 ;  /* 0x000000000000789c */ /* 0x000fe20003f0f070 */
[----:B------:R-:W-:Y:S01]  /*10e0*/  LOP3.LUT R8, R8, UR6, RZ, 0x3c, !PT ;  /* 0x0000000608087c12 */ /* 0x000fe2000f8e3cff */
[----:B------:R-:W-:Y:S09]  /*10f0*/  @P0 BRA `(.L_x_19) ;  /* 0xfffffffc00540947 */ /* 0x000ff2000383ffff */
.L_x_14:
[----:B------:R-:W-:Y:S01]  /*1100*/  ISETP.GE.AND P0, PT, R3, 0x1, PT ;  /* 0x000000010300780c */ /* 0x000fe20003f06270 */
[----:B------:R-:W-:-:S12]  /*1110*/  WARPGROUP.DEPBAR.LE gsb0, 0x0 ;  /* 0x00008000000079c5 */ /* 0x000fd80000010000 */
[----:B------:R-:W-:Y:S05]  /*1120*/  @!P0 BRA `(.L_x_20) ;  /* 0x0000000000448947 */ /* 0x000fea0003800000 */
[----:B------:R-:W-:-:S04]  /*1130*/  LOP3.LUT R3, R2, 0x1, RZ, 0xfc, !PT ;  /* 0x0000000102037812 */ /* 0x000fc800078efcff */
[----:B------:R-:W-:-:S13]  /*1140*/  ISETP.NE.AND P0, PT, R3, 0x3, PT ;  /* 0x000000030300780c */ /* 0x000fda0003f05270 */
[----:B------:R-:W-:Y:S05]  /*1150*/  @!P0 BRA `(.L_x_21) ;  /* 0x0000000000048947 */ /* 0x000fea0003800000 */
[----:B------:R-:W-:Y:S01]  /*1160*/  BPT.TRAP 0x1 ;  /* 0x000000040000795c */ /* 0x000fe20000300000 */
.L_x_21:
[----:B0-----:R-:W0:Y:S01]  /*1170*/  S2R R6, SR_CgaCtaId ;  /* 0x0000000000067919 */ /* 0x001e220000008800 */
[----:B------:R-:W-:Y:S02]  /*1180*/  SHF.R.U32.HI R4, RZ, 0x2, R7 ;  /* 0x00000002ff047819 */ /* 0x000fe40000011607 */
[----:B------:R-:W-:Y:S02]  /*1190*/  MOV R3, 0x400 ;  /* 0x0000040000037802 */ /* 0x000fe40000000f00 */
[----:B------:R-:W-:Y:S01]  /*11a0*/  ISETP.GT.U32.AND P0, PT, R2, 0x1, PT ;  /* 0x000000010200780c */ /* 0x000fe20003f04070 */
[----:B------:R-:W-:-:S04]  /*11b0*/  IMAD.WIDE.U32 R4, R4, 0x24924925, RZ ;  /* 0x2492492504047825 */ /* 0x000fc800078e00ff */
[----:B------:R-:W-:Y:S01]  /*11c0*/  IMAD R4, R5, -0x1c, R7 ;  /* 0xffffffe405047824 */ /* 0x000fe200078e0207 */
[----:B0-----:R-:W-:-:S05]  /*11d0*/  LEA R3, R6, R3, 0x18 ;  /* 0x0000000306037211 */ /* 0x001fca00078ec0ff */
[----:B------:R-:W-:-:S04]  /*11e0*/  IMAD R4, R4, 0x8, R3 ;  /* 0x0000000804047824 */ /* 0x000fc800078e0203 */
[----:B------:R-:W-:-:S05]  /*11f0*/  VIADD R4, R4, 0x380e0 ;  /* 0x000380e004047836 */ /* 0x000fca0000000000 */
[----:B------:R-:W-:-:S04]  /*1200*/  PRMT R4, RZ, 0x654, R4 ;  /* 0x00000654ff047816 */ /* 0x000fc80000000004 */
[----:B------:R1:W-:Y:S01]  /*1210*/  SYNCS.ARRIVE.TRANS64.RED.A1T0 RZ, [R4+URZ], RZ ;  /* 0x000000ff04ff79a7 */ /* 0x0003e2000810043f */
[----:B------:R-:W-:Y:S05]  /*1220*/  @P0 BRA `(.L_x_20) ;  /* 0x0000000000040947 */ /* 0x000fea0003800000 */
[----:B------:R-:W-:Y:S01]  /*1230*/  BPT.TRAP 0x1 ;  /* 0x000000040000795c */ /* 0x000fe20000300000 */
.L_x_20:
[----:B0-----:R-:W0:Y:S01]  /*1240*/  S2R R5, SR_TID.X ;  /* 0x0000000000057919 */ /* 0x001e220000002100 */
[----:B------:R-:W-:Y:S01]  /*1250*/  ULDC.64 UR4, c[0x0][0x280] ;  /* 0x0000a00000047ab9 */ /* 0x000fe20000000a00 */
[----:B----4-:R-:W2:Y:S01]  /*1260*/  S2R R13, SR_CTAID.Y ;  /* 0x00000000000d7919 */ /* 0x010ea20000002600 */
[----:B------:R-:W4:Y:S01]  /*1270*/  S2R R3, SR_CTAID.X ;  /* 0x0000000000037919 */ /* 0x000f220000002500 */
[----:B0-----:R-:W-:-:S04]  /*1280*/  SHF.R.S32.HI R2, RZ, 0x1f, R5 ;  /* 0x0000001fff027819 */ /* 0x001fc80000011405 */
[----:B------:R-:W-:Y:S01]  /*1290*/  LEA.HI R2, R2, R5, RZ, 0x7 ;  /* 0x0000000502027211 */ /* 0x000fe200078f38ff */
[----:B--2---:R-:W-:-:S03]  /*12a0*/  IMAD.SHL.U32 R13, R13, 0x40, RZ ;  /* 0x000000400d0d7824 */ /* 0x004fc600078e00ff */
[----:B------:R-:W-:Y:S01]  /*12b0*/  LOP3.LUT R2, R2, 0xffffff80, RZ, 0xc0, !PT ;  /* 0xffffff8002027812 */ /* 0x000fe200078ec0ff */
[----:B----4-:R-:W-:Y:S01]  /*12c0*/  IMAD.SHL.U32 R15, R3, 0x40, RZ ;  /* 0x00000040030f7824 */ /* 0x010fe200078e00ff */
[----:B------:R-:W-:-:S03]  /*12d0*/  ISETP.GE.AND P0, PT, R13, UR5, PT ;  /* 0x000000050d007c0c */ /* 0x000fc6000bf06270 */
[----:B------:R-:W-:Y:S01]  /*12e0*/  IMAD.IADD R2, R5, 0x1, -R2 ;  /* 0x0000000105027824 */ /* 0x000fe200078e0a02 */
[----:B------:R-:W-:-:S04]  /*12f0*/  ISETP.GE.OR P0, PT, R15, UR4, P0 ;  /* 0x000000040f007c0c */ /* 0x000fc80008706670 */
[----:B------:R-:W-:-:S04]  /*1300*/  SHF.R.S32.HI R5, RZ, 0x1f, R2 ;  /* 0x0000001fff057819 */ /* 0x000fc80000011402 */
[----:B-1----:R-:W-:-:S04]  /*1310*/  LEA.HI R4, R5, R2, RZ, 0x2 ;  /* 0x0000000205047211 */ /* 0x002fc800078f10ff */
[--C-:B------:R-:W-:Y:S02]  /*1320*/  SHF.R.S32.HI R6, RZ, 0x2, R4.reuse ;  /* 0x00000002ff067819 */ /* 0x100fe40000011404 */
[----:B------:R-:W-:-:S04]  /*1330*/  SHF.R.S32.HI R7, RZ, 0x1f, R4 ;  /* 0x0000001fff077819 */ /* 0x000fc80000011404 */
[----:B------:R-:W-:Y:S01]  /*1340*/  LEA.HI R7, R7, R6, RZ, 0x3 ;  /* 0x0000000607077211 */ /* 0x000fe200078f18ff */
[----:B------:R-:W-:Y:S06]  /*1350*/  @P0 EXIT ;  /* 0x000000000000094d */ /* 0x000fec0003800000 */
[----:B------:R-:W-:Y:S01]  /*1360*/  LOP3.LUT R9, R7, 0xfffffff8, RZ, 0xc0, !PT ;  /* 0xfffffff807097812 */ /* 0x000fe200078ec0ff */
[----:B------:R-:W0:Y:S01]  /*1370*/  LDC.64 R10, c[0x0][0x658] ;  /* 0x00019600ff0a7b82 */ /* 0x000e220000000a00 */
[----:B------:R-:W-:Y:S01]  /*1380*/  LOP3.LUT R7, R4, 0x7ffffffc, RZ, 0xc0, !PT ;  /* 0x7ffffffc04077812 */ /* 0x000fe200078ec0ff */
[----:B------:R-:W-:Y:S01]  /*1390*/  ULDC.64 UR6, c[0x0][0x650] ;  /* 0x0001940000067ab9 */ /* 0x000fe20000000a00 */
[----:B------:R-:W-:Y:S01]  /*13a0*/  LEA.HI R17, R5, R2, RZ, 0x5 ;  /* 0x0000000205117211 */ /* 0x000fe200078f28ff */
[----:B------:R-:W-:Y:S02]  /*13b0*/  IMAD.IADD R6, R6, 0x1, -R9 ;  /* 0x0000000106067824 */ /* 0x000fe400078e0a09 */
[----:B------:R-:W-:Y:S01]  /*13c0*/  IMAD.IADD R14, R2, 0x1, -R7 ;  /* 0x00000001020e7824 */ /* 0x000fe200078e0a07 */
[----:B------:R-:W-:Y:S02]  /*13d0*/  SHF.R.S32.HI R17, RZ, 0x5, R17 ;  /* 0x00000005ff117819 */ /* 0x000fe40000011411 */
[----:B------:R-:W-:Y:S01]  /*13e0*/  SHF.R.S32.HI R7, RZ, 0x1f, R6 ;  /* 0x0000001fff077819 */ /* 0x000fe20000011406 */
[----:B------:R-:W-:-:S02]  /*13f0*/  IMAD.SHL.U32 R14, R14, 0x2, RZ ;  /* 0x000000020e0e7824 */ /* 0x000fc400078e00ff */
[----:B------:R-:W-:Y:S02]  /*1400*/  IMAD R15, R17, -0x10, -R15 ;  /* 0xfffffff0110f7824 */ /* 0x000fe400078e0a0f */
[----:B------:R-:W-:Y:S01]  /*1410*/  IMAD.WIDE R4, R3, 0x40, R6 ;  /* 0x0000004003047825 */ /* 0x000fe200078e0206 */
[----:B------:R-:W-:Y:S02]  /*1420*/  SHF.R.S32.HI R8, RZ, 0x1f, R14 ;  /* 0x0000001fff087819 */ /* 0x000fe4000001140e */
[----:B------:R-:W-:Y:S02]  /*1430*/  IADD3 R2, P0, R13, R14, RZ ;  /* 0x0000000e0d027210 */ /* 0x000fe40007f1e0ff */
[----:B------:R-:W-:Y:S01]  /*1440*/  IADD3 R15, R15, UR4, -R6 ;  /* 0x000000040f0f7c10 */ /* 0x000fe2000fffe806 */
[----:B------:R-:W-:Y:S01]  /*1450*/  IMAD.WIDE R4, R17, 0x10, R4 ;  /* 0x0000001011047825 */ /* 0x000fe200078e0204 */
[----:B------:R-:W-:Y:S02]  /*1460*/  LEA.HI.X.SX32 R3, R13, R8, 0x1, P0 ;  /* 0x000000080d037211 */ /* 0x000fe400000f0eff */
[----:B------:R-:W-:Y:S01]  /*1470*/  IADD3 R13, -R14, UR5, -R13 ;  /* 0x000000050e0d7c10 */ /* 0x000fe2000fffe90d */
[----:B0-----:R-:W-:-:S02]  /*1480*/  IMAD R7, R5, R10, RZ ;  /* 0x0000000a05077224 */ /* 0x001fc400078e02ff */
[----:B------:R-:W-:-:S04]  /*1490*/  IMAD.WIDE.U32 R8, R4, R10, R2 ;  /* 0x0000000a04087225 */ /* 0x000fc800078e0002 */
[----:B------:R-:W-:Y:S01]  /*14a0*/  IMAD R7, R4, R11, R7 ;  /* 0x0000000b04077224 */ /* 0x000fe200078e0207 */
[----:B------:R-:W-:Y:S02]  /*14b0*/  LEA R16, P0, R10, R8, 0x3 ;  /* 0x000000080a107211 */ /* 0x000fe400078018ff */
[----:B------:R-:W-:Y:S01]  /*14c0*/  IADD3 R8, P1, R8, UR6, RZ ;  /* 0x0000000608087c10 */ /* 0x000fe2000ff3e0ff */
[----:B------:R-:W-:-:S05]  /*14d0*/  IMAD.IADD R7, R9, 0x1, R7 ;  /* 0x0000000109077824 */ /* 0x000fca00078e0207 */
[----:B------:R-:W-:Y:S02]  /*14e0*/  LEA.HI.X R11, R10, R7, R11, 0x3, P0 ;  /* 0x000000070a0b7211 */ /* 0x000fe400000f1c0b */
[----:B---3-5:R-:W-:Y:S02]  /*14f0*/  FSETP.NEU.AND P0, PT, R12, RZ, PT ;  /* 0x000000ff0c00720b */ /* 0x028fe40003f0d000 */
[----:B------:R-:W-:Y:S02]  /*1500*/  IADD3 R10, P2, R16, UR6, RZ ;  /* 0x00000006100a7c10 */ /* 0x000fe4000ff5e0ff */
[----:B------:R-:W-:Y:S02]  /*1510*/  IADD3.X R9, R7, UR7, RZ, P1, !PT ;  /* 0x0000000707097c10 */ /* 0x000fe40008ffe4ff */
[----:B------:R-:W-:-:S07]  /*1520*/  IADD3.X R11, R11, UR7, RZ, P2, !PT ;  /* 0x000000070b0b7c10 */ /* 0x000fce00097fe4ff */
[----:B------:R-:W-:Y:S05]  /*1530*/  @!P0 BRA `(.L_x_22) ;  /* 0x0000001800e08947 */ /* 0x000fea0003800000 */
[----:B------:R-:W-:Y:S01]  /*1540*/  ISETP.GE.AND P0, PT, R13, 0x1, PT ;  /* 0x000000010d00780c */ /* 0x000fe20003f06270 */
[----:B------:R-:W-:Y:S01]  /*1550*/  ULDC.64 UR4, c[0x0][0x630] ;  /* 0x00018c0000047ab9 */ /* 0x000fe20000000a00 */
[----:B------:R-:W-:Y:S01]  /*1560*/  ULDC.64 UR6, c[0x0][0x628] ;  /* 0x00018a0000067ab9 */ /* 0x000fe20000000a00 */
[----:B------:R-:W-:Y:S01]  /*1570*/  IMAD R17, R5, UR4, RZ ;  /* 0x0000000405117c24 */ /* 0x000fe2000f8e02ff */
[----:B------:R-:W-:Y:S01]  /*1580*/  ISETP.LT.OR P2, PT, R15, 0x1, !P0 ;  /* 0x000000010f00780c */ /* 0x000fe20004741670 */
[C---:B------:R-:W-:Y:S01]  /*1590*/  IMAD.WIDE.U32 R6, R4.reuse, UR4, R2 ;  /* 0x0000000404067c25 */ /* 0x040fe2000f8e0002 */
[----:B------:R-:W-:Y:S01]  /*15a0*/  BSSY B0, `(.L_x_23) ;  /* 0x0000007000007945 */ /* 0x000fe20003800000 */
[----:B------:R-:W-:Y:S02]  /*15b0*/  PRMT R14, RZ, 0x7610, R14 ;  /* 0x00007610ff0e7816 */ /* 0x000fe4000000000e */
[----:B------:R-:W-:Y:S01]  /*15c0*/  IMAD R17, R4, UR5, R17 ;  /* 0x0000000504117c24 */ /* 0x000fe2000f8e0211 */
[----:B------:R-:W-:-:S04]  /*15d0*/  IADD3 R6, P1, R6, UR6, RZ ;  /* 0x0000000606067c10 */ /* 0x000fc8000ff3e0ff */
[----:B------:R-:W-:-:S03]  /*15e0*/  IADD3.X R7, R7, UR7, R17, P1, !PT ;  /* 0x0000000707077c10 */ /* 0x000fc60008ffe411 */
[----:B------:R-:W-:Y:S06]  /*15f0*/  @P2 BRA `(.L_x_24) ;  /* 0x0000000000042947 */ /* 0x000fec0003800000 */
[----:B------:R0:W5:Y:S02]  /*1600*/  LDG.E.U8 R14, desc[UR12][R6.64] ;  /* 0x0000000c060e7981 */ /* 0x000164000c1e1100 */
.L_x_24:
[----:B------:R-:W-:Y:S05]  /*1610*/  BSYNC B0 ;  /* 0x0000000000007941 */ /* 0x000fea0003800000 */
.L_x_23:
[----:B-----5:R-:W-:Y:S01]  /*1620*/  LOP3.LUT R14, R14, 0xff, RZ, 0xc0, !PT ;  /* 0x000000ff0e0e7812 */ /* 0x020fe200078ec0ff */
[----:B------:R-:W-:Y:S01]  /*1630*/  BSSY B0, `(.L_x_25) ;  /* 0x000000c000007945 */ /* 0x000fe20003800000 */
[----:B------:R-:W-:Y:S02]  /*1640*/  ISETP.GE.AND P1, PT, R13, 0x2, PT ;  /* 0x000000020d00780c */ /* 0x000fe40003f26270 */
[----:B------:R-:W-:Y:S02]  /*1650*/  F2FP.F16.E4M3.UNPACK_B R14, R14 ;  /* 0x0000000eff0e723e */ /* 0x000fe400020006ff */
[----:B------:R-:W-:-:S03]  /*1660*/  ISETP.LT.OR P3, PT, R15, 0x1, !P1 ;  /* 0x000000010f00780c */ /* 0x000fc60004f61670 */
[----:B------:R-:W-:Y:S01]  /*1670*/  HADD2.F32 R17, -RZ, R14.H0_H0 ;  /* 0x2000000eff117230 */ /* 0x000fe20000004100 */
[----:B------:R-:W-:-:S04]  /*1680*/  PRMT R14, RZ, 0x7610, R14 ;  /* 0x00007610ff0e7816 */ /* 0x000fc8000000000e */
[----:B------:R-:W-:-:S04]  /*1690*/  FMUL R17, R17, R12 ;  /* 0x0000000c11117220 */ /* 0x000fc80000400000 */
[----:B------:R-:W-:-:S05]  /*16a0*/  FFMA R17, R24, R0, R17 ;  /* 0x0000000018117223 */ /* 0x000fca0000000011 */
[----:B------:R-:W-:-:S05]  /*16b0*/  F2FP.SATFINITE.E4M3.F32.PACK_AB_MERGE_C R17, RZ, R17, RZ ;  /* 0x00000011ff11723e */ /* 0x000fca00048070ff */
[----:B------:R1:W-:Y:S01]  /*16c0*/  @!P2 STG.E.U8 desc[UR12][R8.64], R17 ;  /* 0x000000110800a986 */ /* 0x0003e2000c10110c */
[----:B------:R-:W-:Y:S05]  /*16d0*/  @P3 BRA `(.L_x_26) ;  /* 0x0000000000043947 */ /* 0x000fea0003800000 */
[----:B------:R2:W5:Y:S02]  /*16e0*/  LDG.E.U8 R14, desc[UR12][R6.64+0x1] ;  /* 0x0000010c060e7981 */ /* 0x000564000c1e1100 */
.L_x_26:
[----:B------:R-:W-:Y:S05]  /*16f0*/  BSYNC B0 ;  /* 0x0000000000007941 */ /* 0x000fea0003800000 */
.L_x_25:
[----:B-----5:R-:W-:Y:S01]  /*1700*/  LOP3.LUT R14, R14, 0xff, RZ, 0xc0, !PT ;  /* 0x000000ff0e0e7812 */ /* 0x020fe200078ec0ff */
[----:B------:R-:W-:Y:S01]  /*1710*/  BSSY B0, `(.L_x_27) ;  /* 0x0000012000007945 */ /* 0x000fe20003800000 */
[----:B-1----:R-:W-:Y:S02]  /*1720*/  IADD3 R17, P2, R4, 0x8, RZ ;  /* 0x0000000804117810 */ /* 0x002fe40007f5e0ff */
[----:B------:R-:W-:Y:S02]  /*1730*/  F2FP.F16.E4M3.UNPACK_B R14, R14 ;  /* 0x0000000eff0e723e */ /* 0x000fe400020006ff */
[----:B------:R-:W-:Y:S01]  /*1740*/  ISETP.LT.OR P0, PT, R15, 0x9, !P0 ;  /* 0x000000090f00780c */ /* 0x000fe20004701670 */
[----:B------:R-:W-:Y:S02]  /*1750*/  IMAD.X R5, RZ, RZ, R5, P2 ;  /* 0x000000ffff057224 */ /* 0x000fe400010e0605 */
[----:B------:R-:W-:Y:S02]  /*1760*/  HADD2.F32 R19, -RZ, R14.H0_H0 ;  /* 0x2000000eff137230 */ /* 0x000fe40000004100 */
[----:B------:R-:W-:-:S02]  /*1770*/  IMAD R14, R5, UR4, RZ ;  /* 0x00000004050e7c24 */ /* 0x000fc4000f8e02ff */
[----:B------:R-:W-:-:S04]  /*1780*/  IMAD.WIDE.U32 R2, R17, UR4, R2 ;  /* 0x0000000411027c25 */ /* 0x000fc8000f8e0002 */
[----:B------:R-:W-:Y:S01]  /*1790*/  FMUL R4, R19, R12 ;  /* 0x0000000c13047220 */ /* 0x000fe20000400000 */
[----:B------:R-:W-:-:S03]  /*17a0*/  IMAD R17, R17, UR5, R14 ;  /* 0x0000000511117c24 */ /* 0x000fc6000f8e020e */
[----:B------:R-:W-:Y:S01]  /*17b0*/  FFMA R4, R25, R0, R4 ;  /* 0x0000000019047223 */ /* 0x000fe20000000004 */
[----:B------:R-:W-:-:S04]  /*17c0*/  IADD3 R2, P2, R2, UR6, RZ ;  /* 0x0000000602027c10 */ /* 0x000fc8000ff5e0ff */
[----:B------:R-:W-:Y:S02]  /*17d0*/  F2FP.SATFINITE.E4M3.F32.PACK_AB_MERGE_C R5, RZ, R4, RZ ;  /* 0x00000004ff05723e */ /* 0x000fe400048070ff */
[----:B------:R-:W-:Y:S02]  /*17e0*/  IADD3.X R3, R3, UR7, R17, P2, !PT ;  /* 0x0000000703037c10 */ /* 0x000fe400097fe411 */
[----:B------:R-:W-:Y:S01]  /*17f0*/  PRMT R4, RZ, 0x7610, R4 ;  /* 0x00007610ff047816 */ /* 0x000fe20000000004 */
[----:B------:R1:W-:Y:S01]  /*1800*/  @!P3 STG.E.U8 desc[UR12][R8.64+0x1], R5 ;  /* 0x000001050800b986 */ /* 0x0003e2000c10110c */
[----:B------:R-:W-:Y:S05]  /*1810*/  @P0 BRA `(.L_x_28) ;  /* 0x0000000000040947 */ /* 0x000fea0003800000 */
[----:B------:R3:W5:Y:S02]  /*1820*/  LDG.E.U8 R4, desc[UR12][R2.64] ;  /* 0x0000000c02047981 */ /* 0x000764000c1e1100 */
.L_x_28:
[----:B------:R-:W-:Y:S05]  /*1830*/  BSYNC B0 ;  /* 0x0000000000007941 */ /* 0x000fea0003800000 */
.L_x_27:
[----:B-----5:R-:W-:Y:S01]  /*1840*/  LOP3.LUT R4, R4, 0xff, RZ, 0xc0, !PT ;  /* 0x000000ff04047812 */ /* 0x020fe200078ec0ff */
[----:B------:R-:W-:Y:S01]  /*1850*/  BSSY B0, `(.L_x_29) ;  /* 0x000000b000007945 */ /* 0x000fe20003800000 */
[----:B------:R-:W-:Y:S02]  /*1860*/  ISETP.LT.OR P1, PT, R15, 0x9, !P1 ;  /* 0x000000090f00780c */ /* 0x000fe40004f21670 */
[----:B------:R-:W-:-:S05]  /*1870*/  F2FP.F16.E4M3.UNPACK_B R4, R4 ;  /* 0x00000004ff04723e */ /* 0x000fca00020006ff */
[----:B-1----:R-:W-:Y:S01]  /*1880*/  HADD2.F32 R5, -RZ, R4.H0_H0 ;  /* 0x20000004ff057230 */ /* 0x002fe20000004100 */
[----:B------:R-:W-:-:S04]  /*1890*/  PRMT R4, RZ, 0x7610, R4 ;  /* 0x00007610ff047816 */ /* 0x000fc80000000004 */
[----:B------:R-:W-:-:S04]  /*18a0*/  FMUL R5, R5, R12 ;  /* 0x0000000c05057220 */ /* 0x000fc80000400000 */
[----:B------:R-:W-:-:S05]  /*18b0*/  FFMA R5, R26, R0, R5 ;  /* 0x000000001a057223 */ /* 0x000fca0000000005 */
[----:B------:R-:W-:-:S05]  /*18c0*/  F2FP.SATFINITE.E4M3.F32.PACK_AB_MERGE_C R5, RZ, R5, RZ ;  /* 0x00000005ff05723e */ /* 0x000fca00048070ff */
[----:B------:R1:W-:Y:S01]  /*18d0*/  @!P0 STG.E.U8 desc[UR12][R10.64], R5 ;  /* 0x000000050a008986 */ /* 0x0003e2000c10110c */
[----:B------:R-:W-:Y:S05]  /*18e0*/  @P1 BRA `(.L_x_30) ;  /* 0x0000000000041947 */ /* 0x000fea0003800000 */
[----:B------:R4:W5:Y:S02]  /*18f0*/  LDG.E.U8 R4, desc[UR12][R2.64+0x1] ;  /* 0x0000010c02047981 */ /* 0x000964000c1e1100 */
.L_x_30:
[----:B------:R-:W-:Y:S05]  /*1900*/  BSYNC B0 ;  /* 0x0000000000007941 */ /* 0x000fea0003800000 */
.L_x_29:
[----:B-----5:R-:W-:Y:S01]  /*1910*/  LOP3.LUT R4, R4, 0xff, RZ, 0xc0, !PT ;  /* 0x000000ff04047812 */ /* 0x020fe200078ec0ff */
[----:B------:R-:W-:Y:S01]  /*1920*/  BSSY B0, `(.L_x_31) ;  /* 0x000000c000007945 */ /* 0x000fe20003800000 */
[----:B------:R-:W-:Y:S02]  /*1930*/  ISETP.GE.AND P0, PT, R13, 0x9, PT ;  /* 0x000000090d00780c */ /* 0x000fe40003f06270 */
[----:B------:R-:W-:Y:S02]  /*1940*/  F2FP.F16.E4M3.UNPACK_B R4, R4 ;  /* 0x00000004ff04723e */ /* 0x000fe400020006ff */
[----:B------:R-:W-:-:S03]  /*1950*/  ISETP.LT.OR P2, PT, R15, 0x1, !P0 ;  /* 0x000000010f00780c */ /* 0x000fc60004741670 */
[----:B-1----:R-:W-:-:S05]  /*1960*/  HADD2.F32 R5, -RZ, R4.H0_H0 ;  /* 0x20000004ff057230 */ /* 0x002fca0000004100 */
[----:B------:R-:W-:-:S04]  /*1970*/  FMUL R4, R5, R12 ;  /* 0x0000000c05047220 */ /* 0x000fc80000400000 */
[----:B------:R-:W-:-:S05]  /*1980*/  FFMA R4, R27, R0, R4 ;  /* 0x000000001b047223 */ /* 0x000fca0000000004 */
[----:B------:R-:W-:Y:S02]  /*1990*/  F2FP.SATFINITE.E4M3.F32.PACK_AB_MERGE_C R5, RZ, R4, RZ ;  /* 0x00000004ff05723e */ /* 0x000fe400048070ff */
[----:B------:R-:W-:-:S03]  /*19a0*/  PRMT R4, RZ, 0x7610, R4 ;  /* 0x00007610ff047816 */ /* 0x000fc60000000004 */
[----:B------:R1:W-:Y:S01]  /*19b0*/  @!P1 STG.E.U8 desc[UR12][R10.64+0x1], R5 ;  /* 0x000001050a009986 */ /* 0x0003e2000c10110c */
[----:B------:R-:W-:Y:S05]  /*19c0*/  @P2 BRA `(.L_x_32) ;  /* 0x0000000000042947 */ /* 0x000fea0003800000 */
[----:B------:R0:W5:Y:S02]  /*19d0*/  LDG.E.U8 R4, desc[UR12][R6.64+0x8] ;  /* 0x0000080c06047981 */ /* 0x000164000c1e1100 */
.L_x_32:
[----:B------:R-:W-:Y:S05]  /*19e0*/  BSYNC B0 ;  /* 0x0000000000007941 */ /* 0x000fea0003800000 */
.L_x_31:
[----:B-----5:R-:W-:Y:S01]  /*19f0*/  LOP3.LUT R4, R4, 0xff, RZ, 0xc0, !PT ;  /* 0x000000ff04047812 */ /* 0x020fe200078ec0ff */
[----:B------:R-:W-:Y:S01]  /*1a00*/  BSSY B0, `(.L_x_33) ;  /* 0x000000c000007945 */ /* 0x000fe20003800000 */
[----:B------:R-:W-:Y:S02]  /*1a10*/  ISETP.GE.AND P1, PT, R13, 0xa, PT ;  /* 0x0000000a0d00780c */ /* 0x000fe40003f26270 */
[----:B------:R-:W-:Y:S02]  /*1a20*/  F2FP.F16.E4M3.UNPACK_B R4, R4 ;  /* 0x00000004ff04723e */ /* 0x000fe400020006ff */
[----:B------:R-:W-:-:S03]  /*1a30*/  ISETP.LT.OR P3, PT, R15, 0x1, !P1 ;  /* 0x000000010f00780c */ /* 0x000fc60004f61670 */
        /* <DEDUP_REMOVED lines=8> */
.L_x_34:
[----:B------:R-:W-:Y:S05]  /*1ac0*/  BSYNC B0 ;  /* 0x0000000000007941 */ /* 0x000fea0003800000 */
.L_x_33:
[----:B-----5:R-:W-:Y:S01]  /*1ad0*/  LOP3.LUT R4, R4, 0xff, RZ, 0xc0, !PT ;  /* 0x000000ff04047812 */ /* 0x020fe200078ec0ff */
[----:B------:R-:W-:Y:S01]  /*1ae0*/  BSSY B0, `(.L_x_35) ;  /* 0x000000b000007945 */ /* 0x000fe20003800000 */
[----:B------:R-:W-:Y:S02]  /*1af0*/  ISETP.LT.OR P0, PT, R15, 0x9, !P0 ;  /* 0x000000090f00780c */ /* 0x000fe40004701670 */
[----:B------:R-:W-:-:S05]  /*1b00*/  F2FP.F16.E4M3.UNPACK_B R4, R4 ;  /* 0x00000004ff04723e */ /* 0x000fca00020006ff */
        /* <DEDUP_REMOVED lines=8> */
.L_x_36:
[----:B------:R-:W-:Y:S05]  /*1b90*/  BSYNC B0 ;  /* 0x0000000000007941 */ /* 0x000fea0003800000 */
.L_x_35:
        /* <DEDUP_REMOVED lines=12> */
.L_x_38:
[----:B------:R-:W-:Y:S05]  /*1c60*/  BSYNC B0 ;  /* 0x0000000000007941 */ /* 0x000fea0003800000 */
.L_x_37:
        /* <DEDUP_REMOVED lines=13> */
.L_x_40:
[----:B------:R-:W-:Y:S05]  /*1d40*/  BSYNC B0 ;  /* 0x0000000000007941 */ /* 0x000fea0003800000 */
.L_x_39:
        /* <DEDUP_REMOVED lines=13> */
.L_x_42:
[----:B------:R-:W-:Y:S05]  /*1e20*/  BSYNC B0 ;  /* 0x0000000000007941 */ /* 0x000fea0003800000 */
.L_x_41:
        /* <DEDUP_REMOVED lines=12> */
.L_x_44:
[----:B------:R-:W-:Y:S05]  /*1ef0*/  BSYNC B0 ;  /* 0x0000000000007941 */ /* 0x000fea0003800000 */
.L_x_43:
        /* <DEDUP_REMOVED lines=12> */
.L_x_46:
[----:B------:R-:W-:Y:S05]  /*1fc0*/  BSYNC B0 ;  /* 0x0000000000007941 */ /* 0x000fea0003800000 */
.L_x_45:
        /* <DEDUP_REMOVED lines=13> */
.L_x_48:
[----:B------:R-:W-:Y:S05]  /*20a0*/  BSYNC B0 ;  /* 0x0000000000007941 */ /* 0x000fea0003800000 */
.L_x_47:
        /* <DEDUP_REMOVED lines=13> */
.L_x_50:
[----:B------:R-:W-:Y:S05]  /*2180*/  BSYNC B0 ;  /* 0x0000000000007941 */ /* 0x000fea0003800000 */
.L_x_49:
        /* <DEDUP_REMOVED lines=12> */
.L_x_52:
[----:B------:R-:W-:Y:S05]  /*2250*/  BSYNC B0 ;  /* 0x0000000000007941 */ /* 0x000fea0003800000 */
.L_x_51:
        /* <DEDUP_REMOVED lines=12> */
.L_x_54:
[----:B------:R-:W-:Y:S05]  /*2320*/  BSYNC B0 ;  /* 0x0000000000007941 */ /* 0x000fea0003800000 */
.L_x_53:
        /* <DEDUP_REMOVED lines=13> */
.L_x_56:
[----:B------:R-:W-:Y:S05]  /*2400*/  BSYNC B0 ;  /* 0x0000000000007941 */ /* 0x000fea0003800000 */
.L_x_55:
        /* <DEDUP_REMOVED lines=13> */
.L_x_58:
[----:B------:R-:W-:Y:S05]  /*24e0*/  BSYNC B0 ;  /* 0x0000000000007941 */ /* 0x000fea0003800000 */
.L_x_57:
        /* <DEDUP_REMOVED lines=12> */
.L_x_60:
[----:B------:R-:W-:Y:S05]  /*25b0*/  BSYNC B0 ;  /* 0x0000000000007941 */ /* 0x000fea0003800000 */
.L_x_59:
        /* <DEDUP_REMOVED lines=12> */
.L_x_62:
[----:B------:R-:W-:Y:S05]  /*2680*/  BSYNC B0 ;  /* 0x0000000000007941 */ /* 0x000fea0003800000 */
.L_x_61:
        /* <DEDUP_REMOVED lines=13> */
.L_x_64:
[----:B------:R-:W-:Y:S05]  /*2760*/  BSYNC B0 ;  /* 0x0000000000007941 */ /* 0x000fea0003800000 */
.L_x_63:
        /* <DEDUP_REMOVED lines=13> */
.L_x_66:
[----:B------:R-:W-:Y:S05]  /*2840*/  BSYNC B0 ;  /* 0x0000000000007941 */ /* 0x000fea0003800000 */
.L_x_65:
        /* <DEDUP_REMOVED lines=12> */
.L_x_68:
[----:B------:R-:W-:Y:S05]  /*2910*/  BSYNC B0 ;  /* 0x0000000000007941 */ /* 0x000fea0003800000 */
.L_x_67:
        /* <DEDUP_REMOVED lines=12> */
.L_x_70:
[----:B------:R-:W-:Y:S05]  /*29e0*/  BSYNC B0 ;  /* 0x0000000000007941 */ /* 0x000fea0003800000 */
.L_x_69:
        /* <DEDUP_REMOVED lines=13> */
.L_x_72:
[----:B------:R-:W-:Y:S05]  /*2ac0*/  BSYNC B0 ;  /* 0x0000000000007941 */ /* 0x000fea0003800000 */
.L_x_71:
[----:B-----5:R-:W-:Y:S01]  /*2ad0*/  F2FP.F16.E4M3.UNPACK_B R4, R4 ;  /* 0x00000004ff04723e */ /* 0x020fe200020006ff */
[----:B------:R-:W-:Y:S01]  /*2ae0*/  BSSY B0, `(.L_x_73) ;  /* 0x000000b000007945 */ /* 0x000fe20003800000 */
[----:B------:R-:W-:-:S03]  /*2af0*/  ISETP.GE.AND P1, PT, R13, 0x32, PT ;  /* 0x000000320d00780c */ /* 0x000fc60003f26270 */
[----:B-1----:R-:W-:Y:S01]  /*2b00*/  HADD2.F32 R5, -RZ, R4.H0_H0 ;  /* 0x20000004ff057230 */ /* 0x002fe20000004100 */
[----:B------:R-:W-:Y:S02]  /*2b10*/  ISETP.LT.OR P3, PT, R15, 0x1, !P1 ;  /* 0x000000010f00780c */ /* 0x000fe40004f61670 */
[----:B------:R-:W-:Y:S02]  /*2b20*/  PRMT R4, RZ, 0x7610, R4 ;  /* 0x00007610ff047816 */ /* 0x000fe40000000004 */
[----:B------:R-:W-:-:S04]  /*2b30*/  FMUL R5, R5, R12 ;  /* 0x0000000c05057220 */ /* 0x000fc80000400000 */
[----:B------:R-:W-:-:S05]  /*2b40*/  FFMA R5, R48, R0, R5 ;  /* 0x0000000030057223 */ /* 0x000fca0000000005 */
[----:B------:R-:W-:-:S05]  /*2b50*/  F2FP.SATFINITE.E4M3.F32.PACK_AB_MERGE_C R5, RZ, R5, RZ ;  /* 0x00000005ff05723e */ /* 0x000fca00048070ff */
[----:B------:R1:W-:Y:S01]  /*2b60*/  @!P2 STG.E.U8 desc[UR12][R8.64+0x30], R5 ;  /* 0x000030050800a986 */ /* 0x0003e2000c10110c */
[----:B------:R-:W-:Y:S05]  /*2b70*/  @P3 BRA `(.L_x_74) ;  /* 0x0000000000043947 */ /* 0x000fea0003800000 */
[----:B------:R0:W5:Y:S02]  /*2b80*/  LDG.E.U8 R4, desc[UR12][R6.64+0x31] ;  /* 0x0000310c06047981 */ /* 0x000164000c1e1100 */
.L_x_74:
[----:B------:R-:W-:Y:S05]  /*2b90*/  BSYNC B0 ;  /* 0x0000000000007941 */ /* 0x000fea0003800000 */
.L_x_73:
[----:B-----5:R-:W-:Y:S01]  /*2ba0*/  F2FP.F16.E4M3.UNPACK_B R4, R4 ;  /* 0x00000004ff04723e */ /* 0x020fe200020006ff */
[----:B------:R-:W-:Y:S01]  /*2bb0*/  BSSY B0, `(.L_x_75) ;  /* 0x000000a000007945 */ /* 0x000fe20003800000 */
        /* <DEDUP_REMOVED lines=9> */
.L_x_76:
[----:B------:R-:W-:Y:S05]  /*2c50*/  BSYNC B0 ;  /* 0x0000000000007941 */ /* 0x000fea0003800000 */
.L_x_75:
[----:B-----5:R-:W-:Y:S01]  /*2c60*/  F2FP.F16.E4M3.UNPACK_B R4, R4 ;  /* 0x00000004ff04723e */ /* 0x020fe200020006ff */
[----:B------:R-:W-:Y:S01]  /*2c70*/  BSSY B0, `(.L_x_77) ;  /* 0x000000a000007945 */ /* 0x000fe20003800000 */
        /* <DEDUP_REMOVED lines=9> */
.L_x_78:
[----:B------:R-:W-:Y:S05]  /*2d10*/  BSYNC B0 ;  /* 0x0000000000007941 */ /* 0x000fea0003800000 */
.L_x_77:
[----:B-----5:R-:W-:Y:S01]  /*2d20*/  F2FP.F16.E4M3.UNPACK_B R4, R4 ;  /* 0x00000004ff04723e */ /* 0x020fe200020006ff */
[----:B------:R-:W-:Y:S01]  /*2d30*/  BSSY B0, `(.L_x_79) ;  /* 0x000000b000007945 */ /* 0x000fe20003800000 */
[----:B------:R-:W-:-:S03]  /*2d40*/  ISETP.GE.AND P0, PT, R13, 0x39, PT ;  /* 0x000000390d00780c */ /* 0x000fc60003f06270 */
[----:B-1----:R-:W-:Y:S01]  /*2d50*/  HADD2.F32 R5, -RZ, R4.H0_H0 ;  /* 0x20000004ff057230 */ /* 0x002fe20000004100 */
[----:B------:R-:W-:-:S04]  /*2d60*/  ISETP.LT.OR P2, PT, R15, 0x1, !P0 ;  /* 0x000000010f00780c */ /* 0x000fc80004741670 */
[----:B------:R-:W-:-:S04]  /*2d70*/  FMUL R4, R5, R12 ;  /* 0x0000000c05047220 */ /* 0x000fc80000400000 */
[----:B------:R-:W-:-:S05]  /*2d80*/  FFMA R4, R51, R0, R4 ;  /* 0x0000000033047223 */ /* 0x000fca0000000004 */
[----:B------:R-:W-:Y:S02]  /*2d90*/  F2FP.SATFINITE.E4M3.F32.PACK_AB_MERGE_C R5, RZ, R4, RZ ;  /* 0x00000004ff05723e */ /* 0x000fe400048070ff */
[----:B------:R-:W-:-:S03]  /*2da0*/  PRMT R4, RZ, 0x7610, R4 ;  /* 0x00007610ff047816 */ /* 0x000fc60000000004 */
[----:B------:R1:W-:Y:S01]  /*2db0*/  @!P1 STG.E.U8 desc[UR12][R10.64+0x31], R5 ;  /* 0x000031050a009986 */ /* 0x0003e2000c10110c */
[----:B------:R-:W-:Y:S05]  /*2dc0*/  @P2 BRA `(.L_x_80) ;  /* 0x0000000000042947 */ /* 0x000fea0003800000 */
[----:B------:R0:W5:Y:S02]  /*2dd0*/  LDG.E.U8 R4, desc[UR12][R6.64+0x38] ;  /* 0x0000380c06047981 */ /* 0x000164000c1e1100 */
.L_x_80:
[----:B------:R-:W-:Y:S05]  /*2de0*/  BSYNC B0 ;  /* 0x0000000000007941 */ /* 0x000fea0003800000 */
.L_x_79:
        /* <DEDUP_REMOVED lines=12> */
.L_x_82:
[----:B------:R-:W-:Y:S05]  /*2eb0*/  BSYNC B0 ;  /* 0x0000000000007941 */ /* 0x000fea0003800000 */
.L_x_81:
        /* <DEDUP_REMOVED lines=11> */
.L_x_84:
[----:B------:R-:W-:Y:S05]  /*2f70*/  BSYNC B0 ;  /* 0x0000000000007941 */ /* 0x000fea0003800000 */
.L_x_83:
        /* <DEDUP_REMOVED lines=11> */
.L_x_86:
[----:B------:R-:W-:Y:S05]  /*3030*/  BSYNC B0 ;  /* 0x0000000000007941 */ /* 0x000fea0003800000 */
.L_x_85:
[----:B-----5:R-:W-:-:S05]  /*3040*/  F2FP.F16.E4M3.UNPACK_B R4, R4 ;  /* 0x00000004ff04723e */ /* 0x020fca00020006ff */
[----:B0--34-:R-:W-:-:S05]  /*3050*/  HADD2.F32 R3, -RZ, R4.H0_H0 ;  /* 0x20000004ff037230 */ /* 0x019fca0000004100 */
[----:B------:R-:W-:-:S04]  /*3060*/  FMUL R12, R3, R12 ;  /* 0x0000000c030c7220 */ /* 0x000fc80000400000 */
[----:B------:R-:W-:-:S05]  /*3070*/  FFMA R12, R55, R0, R12 ;  /* 0x00000000370c7223 */ /* 0x000fca000000000c */
[----:B------:R-:W-:Y:S01]  /*3080*/  F2FP.SATFINITE.E4M3.F32.PACK_AB_MERGE_C R3, RZ, R12, RZ ;  /* 0x0000000cff03723e */ /* 0x000fe200048070ff */
[----:B------:R-:W-:Y:S06]  /*3090*/  @P1 EXIT ;  /* 0x000000000000194d */ /* 0x000fec0003800000 */
[----:B------:R-:W-:Y:S01]  /*30a0*/  STG.E.U8 desc[UR12][R10.64+0x39], R3 ;  /* 0x000039030a007986 */ /* 0x000fe2000c10110c */
[----:B------:R-:W-:Y:S05]  /*30b0*/  EXIT ;  /* 0x000000000000794d */ /* 0x000fea0003800000 */
.L_x_22:
[C---:B------:R-:W-:Y:S01]  /*30c0*/  ISETP.GE.AND P1, PT, R13.reuse, 0x1, PT ;  /* 0x000000010d00780c */ /* 0x040fe20003f26270 */
[-C--:B------:R-:W-:Y:S01]  /*30d0*/  FMUL R24, R24, R0.reuse ;  /* 0x0000000018187220 */ /* 0x080fe20000400000 */
[----:B------:R-:W-:Y:S01]  /*30e0*/  ISETP.GE.AND P2, PT, R13, 0x2, PT ;  /* 0x000000020d00780c */ /* 0x000fe20003f46270 */
[-C--:B------:R-:W-:Y:S01]  /*30f0*/  FMUL R25, R25, R0.reuse ;  /* 0x0000000019197220 */ /* 0x080fe20000400000 */
[----:B------:R-:W-:Y:S01]  /*3100*/  ISETP.LT.OR P0, PT, R15, 0x1, !P1 ;  /* 0x000000010f00780c */ /* 0x000fe20004f01670 */
[-C--:B------:R-:W-:Y:S01]  /*3110*/  FMUL R27, R27, R0.reuse ;  /* 0x000000001b1b7220 */ /* 0x080fe20000400000 */
[C---:B------:R-:W-:Y:S01]  /*3120*/  ISETP.LT.OR P4, PT, R15.reuse, 0x1, !P2 ;  /* 0x000000010f00780c */ /* 0x040fe20005781670 */
[----:B------:R-:W-:Y:S01]  /*3130*/  FMUL R26, R26, R0 ;  /* 0x000000001a1a7220 */ /* 0x000fe20000400000 */
[----:B------:R-:W-:Y:S01]  /*3140*/  F2FP.SATFINITE.E4M3.F32.PACK_AB_MERGE_C R3, RZ, R24, RZ ;  /* 0x00000018ff03723e */ /* 0x000fe200048070ff */
[-C--:B------:R-:W-:Y:S01]  /*3150*/  FMUL R28, R28, R0.reuse ;  /* 0x000000001c1c7220 */ /* 0x080fe20000400000 */
[----:B------:R-:W-:Y:S01]  /*3160*/  ISETP.LT.OR P3, PT, R15, 0x9, !P2 ;  /* 0x000000090f00780c */ /* 0x000fe20005761670 */
[-C--:B------:R-:W-:Y:S01]  /*3170*/  FMUL R29, R29, R0.reuse ;  /* 0x000000001d1d7220 */ /* 0x080fe20000400000 */
[----:B------:R-:W-:Y:S01]  /*3180*/  F2FP.SATFINITE.E4M3.F32.PACK_AB_MERGE_C R25, RZ, R25, RZ ;  /* 0x00000019ff19723e */ /* 0x000fe200048070ff */
[-C--:B------:R-:W-:Y:S01]  /*3190*/  FMUL R31, R31, R0.reuse ;  /* 0x000000001f1f7220 */ /* 0x080fe20000400000 */
[----:B------:R-:W-:Y:S01]  /*31a0*/  ISETP.LT.OR P1, PT, R15, 0x9, !P1 ;  /* 0x000000090f00780c */ /* 0x000fe20004f21670 */
[-C--:B------:R-:W-:Y:S01]  /*31b0*/  FMUL R30, R30, R0.reuse ;  /* 0x000000001e1e7220 */ /* 0x080fe20000400000 */
[C---:B------:R-:W-:Y:S01]  /*31c0*/  ISETP.GE.AND P2, PT, R13.reuse, 0xa, PT ;  /* 0x0000000a0d00780c */ /* 0x040fe20003f46270 */
[----:B------:R0:W-:Y:S01]  /*31d0*/  @!P0 STG.E.U8 desc[UR12][R8.64], R3 ;  /* 0x0000000308008986 */ /* 0x0001e2000c10110c */
[----:B------:R-:W-:Y:S01]  /*31e0*/  ISETP.GE.AND P0, PT, R13, 0x9, PT ;  /* 0x000000090d00780c */ /* 0x000fe20003f06270 */
[-C--:B------:R-:W-:Y:S01]  /*31f0*/  FMUL R32, R32, R0.reuse ;  /* 0x0000000020207220 */ /* 0x080fe20000400000 */
[----:B------:R-:W-:Y:S01]  /*3200*/  F2FP.SATFINITE.E4M3.F32.PACK_AB_MERGE_C R27, RZ, R27, RZ ;  /* 0x0000001bff1b723e */ /* 0x000fe200048070ff */
[----:B------:R-:W-:Y:S01]  /*3210*/  @!P4 STG.E.U8 desc[UR12][R8.64+0x1], R25 ;  /* 0x000001190800c986 */ /* 0x000fe2000c10110c */
[----:B------:R-:W-:Y:S01]  /*3220*/  ISETP.LT.OR P5, PT, R15, 0x1, !P0 ;  /* 0x000000010f00780c */ /* 0x000fe200047a1670 */
[-C--:B------:R-:W-:Y:S01]  /*3230*/  FMUL R33, R33, R0.reuse ;  /* 0x0000000021217220 */ /* 0x080fe20000400000 */
[C---:B------:R-:W-:Y:S01]  /*3240*/  ISETP.LT.OR P4, PT, R15.reuse, 0x1, !P2 ;  /* 0x000000010f00780c */ /* 0x040fe20005781670 */
[----:B------:R-:W-:Y:S01]  /*3250*/  @!P3 STG.E.U8 desc[UR12][R10.64+0x1], R27 ;  /* 0x0000011b0a00b986 */ /* 0x000fe2000c10110c */
[----:B------:R-:W-:Y:S01]  /*3260*/  ISETP.LT.OR P3, PT, R15, 0x9, !P2 ;  /* 0x000000090f00780c */ /* 0x000fe20005761670 */
[----:B------:R-:W-:Y:S01]  /*3270*/  FMUL R35, R35, R0 ;  /* 0x0000000023237220 */ /* 0x000fe20000400000 */
[----:B------:R-:W-:Y:S01]  /*3280*/  F2FP.SATFINITE.E4M3.F32.PACK_AB_MERGE_C R5, RZ, R28, RZ ;  /* 0x0000001cff05723e */ /* 0x000fe200048070ff */
[----:B------:R-:W-:Y:S01]  /*3290*/  FMUL R34, R34, R0 ;  /* 0x0000000022227220 */ /* 0x000fe20000400000 */
[----:B0-----:R-:W-:Y:S01]  /*32a0*/  F2FP.SATFINITE.E4M3.F32.PACK_AB_MERGE_C R3, RZ, R26, RZ ;  /* 0x0000001aff03723e */ /* 0x001fe200048070ff */
[-C--:B------:R-:W-:Y:S01]  /*32b0*/  FMUL R36, R36, R0.reuse ;  /* 0x0000000024247220 */ /* 0x080fe20000400000 */
[----:B------:R-:W-:Y:S01]  /*32c0*/  F2FP.SATFINITE.E4M3.F32.PACK_AB_MERGE_C R29, RZ, R29, RZ ;  /* 0x0000001dff1d723e */ /* 0x000fe200048070ff */
[-C--:B------:R-:W-:Y:S01]  /*32d0*/  FMUL R37, R37, R0.reuse ;  /* 0x0000000025257220 */ /* 0x080fe20000400000 */
[----:B------:R-:W-:Y:S01]  /*32e0*/  ISETP.LT.OR P0, PT, R15, 0x9, !P0 ;  /* 0x000000090f00780c */ /* 0x000fe20004701670 */
[----:B------:R0:W-:Y:S01]  /*32f0*/  @!P1 STG.E.U8 desc[UR12][R10.64], R3 ;  /* 0x000000030a009986 */ /* 0x0001e2000c10110c */
[----:B------:R-:W-:Y:S01]  /*3300*/  ISETP.GE.AND P1, PT, R13, 0x11, PT ;  /* 0x000000110d00780c */ /* 0x000fe20003f26270 */
[-C--:B------:R-:W-:Y:S01]  /*3310*/  FMUL R39, R39, R0.reuse ;  /* 0x0000000027277220 */ /* 0x080fe20000400000 */
[----:B------:R-:W-:Y:S01]  /*3320*/  ISETP.GE.AND P2, PT, R13, 0x12, PT ;  /* 0x000000120d00780c */ /* 0x000fe20003f46270 */
[----:B------:R1:W-:Y:S01]  /*3330*/  @!P5 STG.E.U8 desc[UR12][R8.64+0x8], R5 ;  /* 0x000008050800d986 */ /* 0x0003e2000c10110c */
[----:B------:R-:W-:Y:S01]  /*3340*/  F2FP.SATFINITE.E4M3.F32.PACK_AB_MERGE_C R31, RZ, R31, RZ ;  /* 0x0000001fff1f723e */ /* 0x000fe200048070ff */
[-C--:B------:R-:W-:Y:S01]  /*3350*/  FMUL R38, R38, R0.reuse ;  /* 0x0000000026267220 */ /* 0x080fe20000400000 */
[C---:B------:R-:W-:Y:S01]  /*3360*/  ISETP.LT.OR P5, PT, R15.reuse, 0x1, !P1 ;  /* 0x000000010f00780c */ /* 0x040fe20004fa1670 */
[----:B------:R-:W-:Y:S01]  /*3370*/  @!P4 STG.E.U8 desc[UR12][R8.64+0x9], R29 ;  /* 0x0000091d0800c986 */ /* 0x000fe2000c10110c */
[----:B------:R-:W-:Y:S01]  /*3380*/  ISETP.LT.OR P4, PT, R15, 0x1, !P2 ;  /* 0x000000010f00780c */ /* 0x000fe20005781670 */
[----:B------:R-:W-:Y:S01]  /*3390*/  FMUL R40, R40, R0 ;  /* 0x0000000028287220 */ /* 0x000fe20000400000 */
[----:B------:R-:W-:Y:S01]  /*33a0*/  F2FP.SATFINITE.E4M3.F32.PACK_AB_MERGE_C R33, RZ, R33, RZ ;  /* 0x00000021ff21723e */ /* 0x000fe200048070ff */
[----:B------:R-:W-:Y:S01]  /*33b0*/  @!P3 STG.E.U8 desc[UR12][R10.64+0x9], R31 ;  /* 0x0000091f0a00b986 */ /* 0x000fe2000c10110c */
[----:B0-----:R-:W-:Y:S01]  /*33c0*/  F2FP.SATFINITE.E4M3.F32.PACK_AB_MERGE_C R3, RZ, R30, RZ ;  /* 0x0000001eff03723e */ /* 0x001fe200048070ff */
[-C--:B------:R-:W-:Y:S01]  /*33d0*/  FMUL R41, R41, R0.reuse ;  /* 0x0000000029297220 */ /* 0x080fe20000400000 */
[C---:B------:R-:W-:Y:S01]  /*33e0*/  ISETP.LT.OR P3, PT, R15.reuse, 0x9, !P2 ;  /* 0x000000090f00780c */ /* 0x040fe20005761670 */
[----:B------:R-:W-:Y:S01]  /*33f0*/  FMUL R42, R42, R0 ;  /* 0x000000002a2a7220 */ /* 0x000fe20000400000 */
[----:B-1----:R-:W-:Y:S01]  /*3400*/  F2FP.SATFINITE.E4M3.F32.PACK_AB_MERGE_C R5, RZ, R32, RZ ;  /* 0x00000020ff05723e */ /* 0x002fe200048070ff */
[----:B------:R0:W-:Y:S01]  /*3410*/  @!P0 STG.E.U8 desc[UR12][R10.64+0x8], R3 ;  /* 0x000008030a008986 */ /* 0x0001e2000c10110c */
        /* <DEDUP_REMOVED lines=9> */
[----:B------:R-:W-:Y:S01]  /*34b0*/  FMUL R45, R45, R0 ;  /* 0x000000002d2d7220 */ /* 0x000fe20000400000 */
[C---:B------:R-:W-:Y:S01]  /*34c0*/  ISETP.LT.OR P4, PT, R15.reuse, 0x1, !P2 ;  /* 0x000000010f00780c */ /* 0x040fe20005781670 */
[----:B------:R-:W-:Y:S01]  /*34d0*/  @!P3 STG.E.U8 desc[UR12][R10.64+0x11], R35 ;  /* 0x000011230a00b986 */ /* 0x000fe2000c10110c */
[----:B0-----:R-:W-:Y:S01]  /*34e0*/  F2FP.SATFINITE.E4M3.F32.PACK_AB_MERGE_C R3, RZ, R34, RZ ;  /* 0x00000022ff03723e */ /* 0x001fe200048070ff */
[-C--:B------:R-:W-:Y:S01]  /*34f0*/  FMUL R46, R46, R0.reuse ;  /* 0x000000002e2e7220 */ /* 0x080fe20000400000 */
[----:B------:R-:W-:Y:S01]  /*3500*/  ISETP.LT.OR P3, PT, R15, 0x9, !P2 ;  /* 0x000000090f00780c */ /* 0x000fe20005761670 */
[----:B------:R-:W-:Y:S01]  /*3510*/  FMUL R47, R47, R0 ;  /* 0x000000002f2f7220 */ /* 0x000fe20000400000 */
[----:B-1----:R-:W-:Y:S01]  /*3520*/  F2FP.SATFINITE.E4M3.F32.PACK_AB_MERGE_C R5, RZ, R36, RZ ;  /* 0x00000024ff05723e */ /* 0x002fe200048070ff */
[----:B------:R0:W-:Y:S01]  /*3530*/  @!P1 STG.E.U8 desc[UR12][R10.64+0x10], R3 ;  /* 0x000010030a009986 */ /* 0x0001e2000c10110c */
[C---:B------:R-:W-:Y:S01]  /*3540*/  ISETP.GE.AND P1, PT, R13.reuse, 0x21, PT ;  /* 0x000000210d00780c */ /* 0x040fe20003f26270 */
[-C--:B------:R-:W-:Y:S01]  /*3550*/  FMUL R48, R48, R0.reuse ;  /* 0x0000000030307220 */ /* 0x080fe20000400000 */
[----:B------:R-:W-:Y:S01]  /*3560*/  F2FP.SATFINITE.E4M3.F32.PACK_AB_MERGE_C R37, RZ, R37, RZ ;  /* 0x00000025ff25723e */ /* 0x000fe200048070ff */
[----:B------:R1:W-:Y:S01]  /*3570*/  @!P5 STG.E.U8 desc[UR12][R8.64+0x18], R5 ;  /* 0x000018050800d986 */ /* 0x0003e2000c10110c */
[----:B------:R-:W-:Y:S01]  /*3580*/  ISETP.GE.AND P2, PT, R13, 0x22, PT ;  /* 0x000000220d00780c */ /* 0x000fe20003f46270 */
[-C--:B------:R-:W-:Y:S01]  /*3590*/  FMUL R49, R49, R0.reuse ;  /* 0x0000000031317220 */ /* 0x080fe20000400000 */
[C---:B------:R-:W-:Y:S01]  /*35a0*/  ISETP.LT.OR P0, PT, R15.reuse, 0x9, !P0 ;  /* 0x000000090f00780c */ /* 0x040fe20004701670 */
[----:B------:R-:W-:Y:S01]  /*35b0*/  @!P4 STG.E.U8 desc[UR12][R8.64+0x19], R37 ;  /* 0x000019250800c986 */ /* 0x000fe2000c10110c */
[----:B------:R-:W-:Y:S01]  /*35c0*/  ISETP.LT.OR P6, PT, R15, 0x1, !P1 ;  /* 0x000000010f00780c */ /* 0x000fe20004fc1670 */
[-C--:B------:R-:W-:Y:S01]  /*35d0*/  FMUL R50, R50, R0.reuse ;  /* 0x0000000032327220 */ /* 0x080fe20000400000 */
[----:B------:R-:W-:Y:S01]  /*35e0*/  F2FP.SATFINITE.E4M3.F32.PACK_AB_MERGE_C R39, RZ, R39, RZ ;  /* 0x00000027ff27723e */ /* 0x000fe200048070ff */
[-C--:B------:R-:W-:Y:S01]  /*35f0*/  FMUL R51, R51, R0.reuse ;  /* 0x0000000033337220 */ /* 0x080fe20000400000 */
[----:B------:R-:W-:Y:S01]  /*3600*/  ISETP.LT.OR P5, PT, R15, 0x1, !P2 ;  /* 0x000000010f00780c */ /* 0x000fe200057a1670 */
[-C--:B------:R-:W-:Y:S01]  /*3610*/  FMUL R52, R52, R0.reuse ;  /* 0x0000000034347220 */ /* 0x080fe20000400000 */
[----:B------:R-:W-:Y:S01]  /*3620*/  ISETP.GE.AND P4, PT, R13, 0x29, PT ;  /* 0x000000290d00780c */ /* 0x000fe20003f86270 */
[----:B------:R-:W-:Y:S01]  /*3630*/  @!P3 STG.E.U8 desc[UR12][R10.64+0x19], R39 ;  /* 0x000019270a00b986 */ /* 0x000fe2000c10110c */
[----:B------:R-:W-:Y:S01]  /*3640*/  ISETP.LT.OR P1, PT, R15, 0x9, !P1 ;  /* 0x000000090f00780c */ /* 0x000fe20004f21670 */
[-C--:B------:R-:W-:Y:S01]  /*3650*/  FMUL R53, R53, R0.reuse ;  /* 0x0000000035357220 */ /* 0x080fe20000400000 */
[C---:B------:R-:W-:Y:S01]  /*3660*/  ISETP.LT.OR P2, PT, R15.reuse, 0x9, !P2 ;  /* 0x000000090f00780c */ /* 0x040fe20005741670 */
[-C--:B------:R-:W-:Y:S01]  /*3670*/  FMUL R54, R54, R0.reuse ;  /* 0x0000000036367220 */ /* 0x080fe20000400000 */
[----:B------:R-:W-:Y:S01]  /*3680*/  ISETP.LT.OR P3, PT, R15, 0x1, !P4 ;  /* 0x000000010f00780c */ /* 0x000fe20006761670 */
[----:B------:R-:W-:Y:S01]  /*3690*/  FMUL R0, R55, R0 ;  /* 0x0000000037007220 */ /* 0x000fe20000400000 */
[----:B0-----:R-:W-:-:S02]  /*36a0*/  F2FP.SATFINITE.E4M3.F32.PACK_AB_MERGE_C R3, RZ, R38, RZ ;  /* 0x00000026ff03723e */ /* 0x001fc400048070ff */
[----:B-1----:R-:W-:Y:S02]  /*36b0*/  F2FP.SATFINITE.E4M3.F32.PACK_AB_MERGE_C R5, RZ, R40, RZ ;  /* 0x00000028ff05723e */ /* 0x002fe400048070ff */
[----:B------:R-:W-:Y:S01]  /*36c0*/  F2FP.SATFINITE.E4M3.F32.PACK_AB_MERGE_C R41, RZ, R41, RZ ;  /* 0x00000029ff29723e */ /* 0x000fe200048070ff */
[----:B------:R0:W-:Y:S01]  /*36d0*/  @!P0 STG.E.U8 desc[UR12][R10.64+0x18], R3 ;  /* 0x000018030a008986 */ /* 0x0001e2000c10110c */
[----:B------:R-:W-:Y:S02]  /*36e0*/  F2FP.SATFINITE.E4M3.F32.PACK_AB_MERGE_C R43, RZ, R43, RZ ;  /* 0x0000002bff2b723e */ /* 0x000fe400048070ff */
[----:B------:R-:W-:Y:S01]  /*36f0*/  ISETP.LT.OR P4, PT, R15, 0x9, !P4 ;  /* 0x000000090f00780c */ /* 0x000fe20006781670 */
[----:B------:R1:W-:Y:S01]  /*3700*/  @!P6 STG.E.U8 desc[UR12][R8.64+0x20], R5 ;  /* 0x000020050800e986 */ /* 0x0003e2000c10110c */
[----:B------:R-:W-:Y:S02]  /*3710*/  F2FP.SATFINITE.E4M3.F32.PACK_AB_MERGE_C R45, RZ, R45, RZ ;  /* 0x0000002dff2d723e */ /* 0x000fe400048070ff */
[----:B------:R-:W-:Y:S01]  /*3720*/  F2FP.SATFINITE.E4M3.F32.PACK_AB_MERGE_C R47, RZ, R47, RZ ;  /* 0x0000002fff2f723e */ /* 0x000fe200048070ff */
[----:B------:R-:W-:Y:S01]  /*3730*/  @!P5 STG.E.U8 desc[UR12][R8.64+0x21], R41 ;  /* 0x000021290800d986 */ /* 0x000fe2000c10110c */
[----:B------:R-:W-:-:S02]  /*3740*/  ISETP.GE.AND P5, PT, R13, 0x2a, PT ;  /* 0x0000002a0d00780c */ /* 0x000fc40003fa6270 */
[----:B------:R-:W-:Y:S01]  /*3750*/  F2FP.SATFINITE.E4M3.F32.PACK_AB_MERGE_C R49, RZ, R49, RZ ;  /* 0x00000031ff31723e */ /* 0x000fe200048070ff */
[----:B------:R-:W-:Y:S01]  /*3760*/  @!P2 STG.E.U8 desc[UR12][R10.64+0x21], R43 ;  /* 0x0000212b0a00a986 */ /* 0x000fe2000c10110c */
[----:B0-----:R-:W-:Y:S02]  /*3770*/  F2FP.SATFINITE.E4M3.F32.PACK_AB_MERGE_C R3, RZ, R42, RZ ;  /* 0x0000002aff03723e */ /* 0x001fe400048070ff */
[C---:B------:R-:W-:Y:S02]  /*3780*/  ISETP.LT.OR P0, PT, R15.reuse, 0x1, !P5 ;  /* 0x000000010f00780c */ /* 0x040fe40006f01670 */
[----:B-1----:R-:W-:Y:S01]  /*3790*/  F2FP.SATFINITE.E4M3.F32.PACK_AB_MERGE_C R5, RZ, R44, RZ ;  /* 0x0000002cff05723e */ /* 0x002fe200048070ff */
[----:B------:R0:W-:Y:S01]  /*37a0*/  @!P1 STG.E.U8 desc[UR12][R10.64+0x20], R3 ;  /* 0x000020030a009986 */ /* 0x0001e2000c10110c */
[----:B------:R-:W-:Y:S02]  /*37b0*/  ISETP.LT.OR P5, PT, R15, 0x9, !P5 ;  /* 0x000000090f00780c */ /* 0x000fe40006fa1670 */
[C---:B------:R-:W-:Y:S01]  /*37c0*/  ISETP.GE.AND P2, PT, R13.reuse, 0x32, PT ;  /* 0x000000320d00780c */ /* 0x040fe20003f46270 */
[----:B------:R1:W-:Y:S01]  /*37d0*/  @!P3 STG.E.U8 desc[UR12][R8.64+0x28], R5 ;  /* 0x000028050800b986 */ /* 0x0003e2000c10110c */
[----:B------:R-:W-:-:S02]  /*37e0*/  ISETP.GE.AND P3, PT, R13, 0x31, PT ;  /* 0x000000310d00780c */ /* 0x000fc40003f66270 */
[----:B------:R-:W-:Y:S02]  /*37f0*/  ISETP.GE.AND P1, PT, R13, 0x3a, PT ;  /* 0x0000003a0d00780c */ /* 0x000fe40003f26270 */
[----:B------:R-:W-:Y:S01]  /*3800*/  ISETP.LT.OR P6, PT, R15, 0x1, !P3 ;  /* 0x000000010f00780c */ /* 0x000fe20005fc1670 */
[----:B------:R-:W-:Y:S01]  /*3810*/  @!P0 STG.E.U8 desc[UR12][R8.64+0x29], R45 ;  /* 0x0000292d08008986 */ /* 0x000fe2000c10110c */
[----:B------:R-:W-:Y:S02]  /*3820*/  ISETP.GE.AND P0, PT, R13, 0x39, PT ;  /* 0x000000390d00780c */ /* 0x000fe40003f06270 */
[----:B0-----:R-:W-:Y:S01]  /*3830*/  F2FP.SATFINITE.E4M3.F32.PACK_AB_MERGE_C R3, RZ, R46, RZ ;  /* 0x0000002eff03723e */ /* 0x001fe200048070ff */
[----:B------:R-:W-:Y:S01]  /*3840*/  @!P5 STG.E.U8 desc[UR12][R10.64+0x29], R47 ;  /* 0x0000292f0a00d986 */ /* 0x000fe2000c10110c */
[C---:B------:R-:W-:Y:S02]  /*3850*/  ISETP.LT.OR P3, PT, R15.reuse, 0x9, !P3 ;  /* 0x000000090f00780c */ /* 0x040fe40005f61670 */
[----:B-1----:R-:W-:Y:S01]  /*3860*/  F2FP.SATFINITE.E4M3.F32.PACK_AB_MERGE_C R5, RZ, R48, RZ ;  /* 0x00000030ff05723e */ /* 0x002fe200048070ff */
[----:B------:R0:W-:Y:S01]  /*3870*/  @!P4 STG.E.U8 desc[UR12][R10.64+0x28], R3 ;  /* 0x000028030a00c986 */ /* 0x0001e2000c10110c */
[----:B------:R-:W-:-:S02]  /*3880*/  ISETP.LT.OR P4, PT, R15, 0x1, !P2 ;  /* 0x000000010f00780c */ /* 0x000fc40005781670 */
[C---:B------:R-:W-:Y:S01]  /*3890*/  ISETP.LT.OR P2, PT, R15.reuse, 0x9, !P2 ;  /* 0x000000090f00780c */ /* 0x040fe20005741670 */
[----:B------:R1:W-:Y:S01]  /*38a0*/  @!P6 STG.E.U8 desc[UR12][R8.64+0x30], R5 ;  /* 0x000030050800e986 */ /* 0x0003e2000c10110c */
[C---:B------:R-:W-:Y:S02]  /*38b0*/  ISETP.LT.OR P6, PT, R15.reuse, 0x1, !P0 ;  /* 0x000000010f00780c */ /* 0x040fe400047c1670 */
[C---:B------:R-:W-:Y:S02]  /*38c0*/  ISETP.LT.OR P5, PT, R15.reuse, 0x1, !P1 ;  /* 0x000000010f00780c */ /* 0x040fe40004fa1670 */
[C---:B------:R-:W-:Y:S02]  /*38d0*/  ISETP.LT.OR P0, PT, R15.reuse, 0x9, !P0 ;  /* 0x000000090f00780c */ /* 0x040fe40004701670 */
[----:B------:R-:W-:Y:S02]  /*38e0*/  ISETP.LT.OR P1, PT, R15, 0x9, !P1 ;  /* 0x000000090f00780c */ /* 0x000fe40004f21670 */
[----:B0-----:R-:W-:Y:S01]  /*38f0*/  F2FP.SATFINITE.E4M3.F32.PACK_AB_MERGE_C R3, RZ, R50, RZ ;  /* 0x00000032ff03723e */ /* 0x001fe200048070ff */
[----:B------:R0:W-:Y:S01]  /*3900*/  @!P4 STG.E.U8 desc[UR12][R8.64+0x31], R49 ;  /* 0x000031310800c986 */ /* 0x0001e2000c10110c */
[----:B------:R-:W-:-:S02]  /*3910*/  F2FP.SATFINITE.E4M3.F32.PACK_AB_MERGE_C R51, RZ, R51, RZ ;  /* 0x00000033ff33723e */ /* 0x000fc400048070ff */
[----:B-1----:R-:W-:Y:S01]  /*3920*/  F2FP.SATFINITE.E4M3.F32.PACK_AB_MERGE_C R5, RZ, R52, RZ ;  /* 0x00000034ff05723e */ /* 0x002fe200048070ff */
[----:B------:R0:W-:Y:S01]  /*3930*/  @!P3 STG.E.U8 desc[UR12][R10.64+0x30], R3 ;  /* 0x000030030a00b986 */ /* 0x0001e2000c10110c */
[----:B------:R-:W-:Y:S02]  /*3940*/  F2FP.SATFINITE.E4M3.F32.PACK_AB_MERGE_C R53, RZ, R53, RZ ;  /* 0x00000035ff35723e */ /* 0x000fe400048070ff */
[----:B------:R-:W-:Y:S01]  /*3950*/  F2FP.SATFINITE.E4M3.F32.PACK_AB_MERGE_C R7, RZ, R54, RZ ;  /* 0x00000036ff07723e */ /* 0x000fe200048070ff */
[----:B------:R0:W-:Y:S01]  /*3960*/  @!P2 STG.E.U8 desc[UR12][R10.64+0x31], R51 ;  /* 0x000031330a00a986 */ /* 0x0001e2000c10110c */
[----:B------:R-:W-:-:S03]  /*3970*/  F2FP.SATFINITE.E4M3.F32.PACK_AB_MERGE_C R13, RZ, R0, RZ ;  /* 0x00000000ff0d723e */ /* 0x000fc600048070ff */
[----:B------:R0:W-:Y:S04]  /*3980*/  @!P6 STG.E.U8 desc[UR12][R8.64+0x38], R5 ;  /* 0x000038050800e986 */ /* 0x0001e8000c10110c */
[----:B------:R0:W-:Y:S04]  /*3990*/  @!P5 STG.E.U8 desc[UR12][R8.64+0x39], R53 ;  /* 0x000039350800d986 */ /* 0x0001e8000c10110c */
[----:B------:R0:W-:Y:S01]  /*39a0*/  @!P0 STG.E.U8 desc[UR12][R10.64+0x38], R7 ;  /* 0x000038070a008986 */ /* 0x0001e2000c10110c */
[----:B------:R-:W-:Y:S05]  /*39b0*/  @P1 EXIT ;  /* 0x000000000000194d */ /* 0x000fea0003800000 */
[----:B------:R-:W-:Y:S01]  /*39c0*/  STG.E.U8 desc[UR12][R10.64+0x39], R13 ;  /* 0x0000390d0a007986 */ /* 0x000fe2000c10110c */
[----:B------:R-:W-:Y:S05]  /*39d0*/  EXIT ;  /* 0x000000000000794d */ /* 0x000fea0003800000 */
.L_x_10:
[----:B------:R-:W-:-:S13]  /*39e0*/  ISETP.NE.AND P0, PT, R6, RZ, PT ;  /* 0x000000ff0600720c */ /* 0x000fda0003f05270 */
[----:B------:R-:W-:Y:S05]  /*39f0*/  @P0 EXIT ;  /* 0x000000000000094d */ /* 0x000fea0003800000 */
[----:B------:R-:W-:-:S13]  /*3a00*/  ELECT P0, URZ, PT ;  /* 0x00000000003f782f */ /* 0x000fda0003800000 */
[----:B------:R-:W-:Y:S05]  /*3a10*/  @!P0 BRA `(.L_x_87) ;  /* 0x0000000800048947 */ /* 0x000fea0003800000 */
[----:B------:R-:W-:Y:S02]  /*3a20*/  ISETP.GE.AND P0, PT, R3, 0x1, PT ;  /* 0x000000010300780c */ /* 0x000fe40003f06270 */
[----:B0-2---:R-:W-:-:S04]  /*3a30*/  SHF.R.S32.HI R5, RZ, 0x1f, R8 ;  /* 0x0000001fff057819 */ /* 0x005fc80000011408 */
[----:B------:R-:W-:-:S07]  /*3a40*/  LEA.HI R5, R5, R8, RZ, 0x7 ;  /* 0x0000000805057211 */ /* 0x000fce00078f38ff */
[----:B------:R-:W-:Y:S05]  /*3a50*/  @!P0 BRA `(.L_x_87) ;  /* 0x0000000400f48947 */ /* 0x000fea0003800000 */
[----:B-----5:R-:W0:Y:S01]  /*3a60*/  S2R R0, SR_CTAID.X ;  /* 0x0000000000007919 */ /* 0x020e220000002500 */
[----:B------:R-:W-:Y:S01]  /*3a70*/  LOP3.LUT R5, R5, 0xffffff80, RZ, 0xc0, !PT ;  /* 0xffffff8005057812 */ /* 0x000fe200078ec0ff */
[----:B------:R-:W-:Y:S01]  /*3a80*/  ULDC UR4, c[0x0][0x384] ;  /* 0x0000e10000047ab9 */ /* 0x000fe20000000800 */
[C---:B------:R-:W-:Y:S01]  /*3a90*/  LOP3.LUT P0, RZ, R8.reuse, 0x1f, RZ, 0xc0, !PT ;  /* 0x0000001f08ff7812 */ /* 0x040fe2000780c0ff */
[----:B------:R-:W1:Y:S01]  /*3aa0*/  S2R R10, SR_CTAID.Y ;  /* 0x00000000000a7919 */ /* 0x000e620000002600 */
[----:B------:R-:W-:Y:S01]  /*3ab0*/  ULDC UR5, c[0x0][0x388] ;  /* 0x0000e20000057ab9 */ /* 0x000fe20000000800 */
[----:B------:R-:W-:Y:S01]  /*3ac0*/  IMAD.IADD R5, R8, 0x1, -R5 ;  /* 0x0000000108057824 */ /* 0x000fe200078e0a05 */
[----:B------:R-:W-:Y:S01]  /*3ad0*/  LOP3.LUT R18, R2, 0x2, RZ, 0xfc, !PT ;  /* 0x0000000202127812 */ /* 0x000fe200078efcff */
[----:B------:R-:W-:Y:S01]  /*3ae0*/  VIADD R22, R3, 0x1 ;  /* 0x0000000103167836 */ /* 0x000fe20000000000 */
[----:B------:R-:W-:Y:S01]  /*3af0*/  CS2R R6, SRZ ;  /* 0x0000000000067805 */ /* 0x000fe2000001ff00 */
[----:B------:R-:W-:Y:S01]  /*3b00*/  IMAD.MOV.U32 R4, RZ, RZ, RZ ;  /* 0x000000ffff047224 */ /* 0x000fe200078e00ff */
[----:B------:R-:W-:-:S02]  /*3b10*/  ISETP.NE.AND P1, PT, R5, RZ, PT ;  /* 0x000000ff0500720c */ /* 0x000fc40003f25270 */
[----:B------:R-:W-:Y:S02]  /*3b20*/  CS2R R8, SRZ ;  /* 0x0000000000087805 */ /* 0x000fe4000001ff00 */
[----:B------:R-:W-:Y:S01]  /*3b30*/  ISETP.NE.OR P0, PT, R5, RZ, !P0 ;  /* 0x000000ff0500720c */ /* 0x000fe20004705670 */
[----:B------:R-:W-:Y:S02]  /*3b40*/  IMAD.MOV.U32 R5, RZ, RZ, 0x1 ;  /* 0x00000001ff057424 */ /* 0x000fe400078e00ff */
[----:B0-----:R-:W-:-:S04]  /*3b50*/  IMAD.SHL.U32 R19, R0, 0x40, RZ ;  /* 0x0000004000137824 */ /* 0x001fc800078e00ff */
[----:B------:R-:W-:-:S04]  /*3b60*/  IMAD.HI.U32 R0, R19, UR4, RZ ;  /* 0x0000000413007c27 */ /* 0x000fc8000f8e00ff */
[----:B-1----:R-:W-:Y:S01]  /*3b70*/  IMAD.SHL.U32 R16, R10, 0x40, RZ ;  /* 0x000000400a107824 */ /* 0x002fe200078e00ff */
[----:B------:R-:W-:-:S07]  /*3b80*/  SHF.R.U32.HI R0, RZ, UR5, R0 ;  /* 0x00000005ff007c19 */ /* 0x000fce0008011600 */
.L_x_91:
[----:B------:R-:W0:Y:S01]  /*3b90*/  S2R R11, SR_CgaCtaId ;  /* 0x00000000000b7919 */ /* 0x000e220000008800 */
[----:B------:R-:W-:-:S04]  /*3ba0*/  MOV R10, 0x400 ;  /* 0x00000400000a7802 */ /* 0x000fc80000000f00 */
[----:B0-----:R-:W-:Y:S02]  /*3bb0*/  LEA R21, R11, R10, 0x18 ;  /* 0x0000000a0b157211 */ /* 0x001fe400078ec0ff */
[----:B------:R-:W-:-:S03]  /*3bc0*/  SHF.L.U32 R10, R5, 0x1f, RZ ;  /* 0x0000001f050a7819 */ /* 0x000fc600000006ff */
[----:B------:R-:W-:-:S07]  /*3bd0*/  IMAD R17, R4, 0x8, R21 ;  /* 0x0000000804117824 */ /* 0x000fce00078e0215 */
.L_x_88:
[----:B0-----:R0:W1:Y:S02]  /*3be0*/  SYNCS.PHASECHK.TRANS64.TRYWAIT P2, [R17+URZ+0x380e0], R10 ;  /* 0x0380e00a110075a7 */ /* 0x001064000804017f */
[----:B-1----:R-:W-:Y:S05]  /*3bf0*/  @!P2 NANOSLEEP.SYNCS 0x989680 ;  /* 0x009896800000a95d */ /* 0x002fea0003900000 */
[----:B------:R-:W1:Y:S02]  /*3c00*/  @!P2 SYNCS.PHASECHK.TRANS64 P2, [R17+URZ+0x380e0], R10 ;  /* 0x0380e00a1100a5a7 */ /* 0x000e64000804007f */
[----:B-1----:R-:W-:Y:S05]  /*3c10*/  @!P2 BRA `(.L_x_88) ;  /* 0xfffffffc00f0a947 */ /* 0x002fea000383ffff */
[----:B0-----:R-:W0:Y:S02]  /*3c20*/  @!P1 LDC R10, c[0x0][0x580] ;  /* 0x00016000ff0a9b82 */ /* 0x001e240000000800 */
[----:B0-----:R0:W-:Y:S02]  /*3c30*/  @!P1 SYNCS.ARRIVE.TRANS64 RZ, [R17+URZ+0x38000], R10 ;  /* 0x0380000a11ff99a7 */ /* 0x0011e4000800003f */
[----:B0-----:R-:W-:-:S04]  /*3c40*/  PRMT R10, R18, 0x9910, RZ ;  /* 0x00009910120a7816 */ /* 0x001fc800000000ff */
[----:B------:R-:W-:-:S13]  /*3c50*/  ISETP.NE.AND P2, PT, R10, 0x2, PT ;  /* 0x000000020a00780c */ /* 0x000fda0003f45270 */
[----:B------:R-:W-:Y:S05]  /*3c60*/  @P2 BRA `(.L_x_89) ;  /* 0x0000000000042947 */ /* 0x000fea0003800000 */
[----:B------:R-:W-:Y:S01]  /*3c70*/  BPT.TRAP 0x1 ;  /* 0x000000040000795c */ /* 0x000fe20000300000 */
.L_x_89:
[----:B------:R-:W-:Y:S05]  /*3c80*/  @P0 BRA `(.L_x_90) ;  /* 0x0000000000040947 */ /* 0x000fea0003800000 */
[----:B------:R-:W-:Y:S01]  /*3c90*/  BPT.TRAP 0x1 ;  /* 0x000000040000795c */ /* 0x000fe20000300000 */
.L_x_90:
[----:B---3--:R-:W0:Y:S01]  /*3ca0*/  LDC R12, c[0x0][0x380] ;  /* 0x0000e000ff0c7b82 */ /* 0x008e220000000800 */
[----:B------:R-:W-:Y:S01]  /*3cb0*/  R2UR UR4, R0 ;  /* 0x00000000000472ca */ /* 0x000fe200000e0000 */
[----:B------:R-:W-:Y:S01]  /*3cc0*/  ULDC UR14, c[0x0][0x38c] ;  /* 0x0000e300000e7ab9 */ /* 0x000fe20000000800 */
[----:B------:R-:W-:Y:S01]  /*3cd0*/  R2UR UR13, R19 ;  /* 0x00000000130d72ca */ /* 0x000fe200000e0000 */
[----:B------:R-:W-:Y:S01]  /*3ce0*/  UISETP.NE.AND UP0, UPT, UR14, 0x1, UPT ;  /* 0x000000010e00788c */ /* 0x000fe2000bf05270 */
[----:B------:R-:W-:Y:S01]  /*3cf0*/  R2UR UR10, R21 ;  /* 0x00000000150a72ca */ /* 0x000fe200000e0000 */
[----:B------:R-:W-:Y:S01]  /*3d00*/  ULDC UR23, c[0x0][0x398] ;  /* 0x0000e60000177ab9 */ /* 0x000fe20000000800 */
[----:B------:R-:W-:Y:S01]  /*3d10*/  R2UR UR16, R4 ;  /* 0x00000000041072ca */ /* 0x000fe200000e0000 */
[----:B------:R-:W1:Y:S01]  /*3d20*/  LDC.64 R10, c[0x0][0x3f8] ;  /* 0x0000fe00ff0a7b82 */ /* 0x000e620000000a00 */
[----:B------:R-:W-:Y:S01]  /*3d30*/  R2UR UR18, R8 ;  /* 0x00000000081272ca */ /* 0x000fe200000e0000 */
[----:B------:R-:W-:Y:S01]  /*3d40*/  ULDC UR12, c[0x0][0x3ec] ;  /* 0x0000fb00000c7ab9 */ /* 0x000fe20000000800 */
[----:B------:R-:W-:Y:S01]  /*3d50*/  R2UR UR17, R17 ;  /* 0x00000000111172ca */ /* 0x000fe200000e0000 */
[----:B------:R-:W-:Y:S01]  /*3d60*/  VIADD R22, R22, 0xffffffff ;  /* 0xffffffff16167836 */ /* 0x000fe20000000000 */
[----:B------:R-:W-:Y:S01]  /*3d70*/  ULDC.64 UR26, c[0x0][0x198] ;  /* 0x00006600001a7ab9 */ /* 0x000fe20000000a00 */
[----:B------:R-:W-:Y:S01]  /*3d80*/  ULDC.64 UR20, c[0x0][0x3f0] ;  /* 0x0000fc0000147ab9 */ /* 0x000fe20000000a00 */
[----:B------:R-:W-:Y:S01]  /*3d90*/  @UP0 ULDC.64 UR8, c[0x0][0x390] ;  /* 0x0000e40000080ab9 */ /* 0x000fe20000000a00 */
[----:B------:R-:W1:Y:S01]  /*3da0*/  LDC.64 R14, c[0x0][0x3d0] ;  /* 0x0000f400ff0e7b82 */ /* 0x000e620000000a00 */
[----:B------:R-:W-:Y:S01]  /*3db0*/  ISETP.GT.AND P6, PT, R22, 0x1, PT ;  /* 0x000000011600780c */ /* 0x000fe20003fc4270 */
[----:B------:R-:W-:Y:S01]  /*3dc0*/  VIADD R4, R4, 0x1 ;  /* 0x0000000104047836 */ /* 0x000fe20000000000 */
[----:B------:R-:W-:Y:S01]  /*3dd0*/  UMOV UR24, 0x0 ;  /* 0x0000000000187882 */ /* 0x000fe20000000000 */
[----:B------:R-:W-:-:S02]  /*3de0*/  ULEA UR16, UR16, UR10, 0xc ;  /* 0x0000000a10107291 */ /* 0x000fc4000f8e603f */
[----:B------:R-:W-:Y:S01]  /*3df0*/  USHF.L.U32 UR18, UR18, 0x6, URZ ;  /* 0x0000000612127899 */ /* 0x000fe2000800063f */
[----:B------:R-:W-:Y:S01]  /*3e00*/  ISETP.NE.AND P5, PT, R4, 0x1c, PT ;  /* 0x0000001c0400780c */ /* 0x000fe20003fa5270 */
[----:B------:R-:W2:Y:S01]  /*3e10*/  LDC.64 R20, c[0x0][0x3e0] ;  /* 0x0000f800ff147b82 */ /* 0x000ea20000000a00 */
[----:B0-----:R-:W-:Y:S01]  /*3e20*/  ISETP.NE.AND P2, PT, R12, 0x1, PT ;  /* 0x000000010c00780c */ /* 0x001fe20003f45270 */
[----:B------:R-:W-:Y:S01]  /*3e30*/  UIADD3 UR17, UR17, 0x38000, URZ ;  /* 0x0003800011117890 */ /* 0x000fe2000fffe03f */
[----:B------:R-:W-:Y:S01]  /*3e40*/  SEL R4, R4, RZ, P5 ;  /* 0x000000ff04047207 */ /* 0x000fe20002800000 */
[----:B------:R-:W-:-:S10]  /*3e50*/  UMOV UR25, 0x10000000 ;  /* 0x1000000000197882 */ /* 0x000fd40000000000 */
[----:B----4-:R-:W-:Y:S01]  /*3e60*/  @P2 IMAD.U32 R13, RZ, RZ, UR4 ;  /* 0x00000004ff0d2e24 */ /* 0x010fe2000f8e00ff */
[----:B------:R-:W-:Y:S01]  /*3e70*/  ULDC.64 UR4, c[0x0][0x3c8] ;  /* 0x0000f20000047ab9 */ /* 0x000fe20000000a00 */
[----:B-1----:R-:W-:Y:S02]  /*3e80*/  IMAD R11, R7, R14, R11 ;  /* 0x0000000e070b7224 */ /* 0x002fe400078e020b */
[----:B------:R-:W-:Y:S01]  /*3e90*/  IMAD R10, R9, UR5, R10 ;  /* 0x00000005090a7c24 */ /* 0x000fe2000f8e020a */
[----:B------:R-:W-:Y:S02]  /*3ea0*/  @P2 R2UR UR13, R13 ;  /* 0x000000000d0d22ca */ /* 0x000fe400000e0000 */
[----:B------:R-:W0:Y:S01]  /*3eb0*/  LDC R13, c[0x0][0x400] ;  /* 0x00010000ff0d7b82 */ /* 0x000e220000000800 */
[----:B------:R-:W-:Y:S02]  /*3ec0*/  IMAD.U32 R11, R11, 0x20, R10 ;  /* 0x000000200b0b7824 */ /* 0x000fe400078e000a */
[----:B------:R-:W-:-:S05]  /*3ed0*/  VIADD R10, R8, 0x1 ;  /* 0x00000001080a7836 */ /* 0x000fca0000000000 */
[----:B------:R-:W-:-:S03]  /*3ee0*/  ISETP.NE.AND P2, PT, R10, UR15, PT ;  /* 0x0000000f0a007c0c */ /* 0x000fc6000bf45270 */
[----:B------:R-:W-:Y:S02]  /*3ef0*/  UIMAD.WIDE.U32 UR6, UR13, UR8, URZ ;  /* 0x000000080d0672a5 */ /* 0x000fe4000f8e003f */
[----:B------:R-:W-:Y:S01]  /*3f00*/  UMOV UR5, UR13 ;  /* 0x0000000d00057c82 */ /* 0x000fe20008000000 */
[----:B------:R-:W-:Y:S02]  /*3f10*/  UIADD3 UR6, UP1, UR26, 0xf0, URZ ;  /* 0x000000f01a067890 */ /* 0x000fe4000ff3e03f */
[----:B------:R-:W-:Y:S02]  /*3f20*/  @UP0 USHF.R.U32.HI UR5, URZ, UR9, UR7 ;  /* 0x000000093f050299 */ /* 0x000fe40008011607 */
[----:B------:R-:W-:Y:S02]  /*3f30*/  UIADD3 UR7, -UR13, URZ, URZ ;  /* 0x0000003f0d077290 */ /* 0x000fe4000fffe13f */
[----:B------:R-:W-:Y:S01]  /*3f40*/  UISETP.NE.AND UP0, UPT, UR23, 0x1, UPT ;  /* 0x000000011700788c */ /* 0x000fe2000bf05270 */
[----:B------:R-:W-:-:S02]  /*3f50*/  ULDC.64 UR8, c[0x0][0x3c0] ;  /* 0x0000f00000087ab9 */ /* 0x000fc40000000a00 */
[----:B------:R-:W-:Y:S01]  /*3f60*/  UMOV UR22, UR5 ;  /* 0x0000000500167c82 */ /* 0x000fe20008000000 */
[----:B0-----:R-:W-:Y:S01]  /*3f70*/  IMAD R8, R6, R15, R13 ;  /* 0x0000000f06087224 */ /* 0x001fe200078e020d */
[----:B------:R-:W-:Y:S01]  /*3f80*/  UIADD3 UR26, UP2, UR26, 0x270, URZ ;  /* 0x000002701a1a7890 */ /* 0x000fe2000ff5e03f */
[----:B------:R-:W-:Y:S02]  /*3f90*/  VIADD R13, R9, 0x1 ;  /* 0x00000001090d7836 */ /* 0x000fe40000000000 */
[----:B------:R-:W-:Y:S01]  /*3fa0*/  IMAD R12, R12, UR7, R19 ;  /* 0x000000070c0c7c24 */ /* 0x000fe2000f8e0213 */
[----:B------:R-:W-:Y:S01]  /*3fb0*/  UIADD3 UR7, -UR5, URZ, URZ ;  /* 0x0000003f05077290 */ /* 0x000fe2000fffe13f */
[----:B------:R-:W-:Y:S01]  /*3fc0*/  @P2 IMAD.MOV R13, RZ, RZ, R9 ;  /* 0x000000ffff0d2224 */ /* 0x000fe200078e0209 */
[----:B------:R-:W-:Y:S01]  /*3fd0*/  @UP0 ULDC UR10, c[0x0][0x39c] ;  /* 0x0000e700000a0ab9 */ /* 0x000fe20000000800 */
[----:B------:R-:W-:Y:S01]  /*3fe0*/  IMAD.U32 R8, R8, 0x400, R11 ;  /* 0x0000040008087824 */ /* 0x000fe200078e000b */
[----:B------:R-:W-:Y:S01]  /*3ff0*/  R2UR UR19, R12 ;  /* 0x000000000c1372ca */ /* 0x000fe200000e0000 */
[----:B------:R-:W-:Y:S01]  /*4000*/  UIMAD.WIDE.U32 UR10, UR5, UR10, URZ ;  /* 0x0000000a050a72a5 */ /* 0x000fe2000f8e003f */
[----:B--2---:R-:W-:Y:S01]  /*4010*/  ISETP.NE.AND P3, PT, R13, R20, PT ;  /* 0x000000140d00720c */ /* 0x004fe20003f65270 */
[----:B------:R-:W-:Y:S01]  /*4020*/  @UP0 ULDC UR29, c[0x0][0x3a0] ;  /* 0x0000e800001d0ab9 */ /* 0x000fe20000000800 */
[----:B------:R-:W-:Y:S01]  /*4030*/  R2UR UR28, R8 ;  /* 0x00000000081c72ca */ /* 0x000fe200000e0000 */
[----:B------:R-:W-:Y:S01]  /*4040*/  @UP0 USHF.R.U32.HI UR22, URZ, UR29, UR11 ;  /* 0x0000001d3f160299 */ /* 0x000fe2000801160b */
[C---:B------:R-:W-:Y:S01]  /*4050*/  VIADD R12, R7.reuse, 0x1 ;  /* 0x00000001070c7836 */ /* 0x040fe20000000000 */
[----:B------:R-:W-:Y:S01]  /*4060*/  UIMAD UR7, UR14, UR7, UR13 ;  /* 0x000000070e0772a4 */ /* 0x000fe2000f8e020d */
[----:B------:R-:W-:Y:S01]  /*4070*/  R2UR UR13, R7 ;  /* 0x00000000070d72ca */ /* 0x000fe200000e0000 */
[----:B------:R-:W-:Y:S01]  /*4080*/  UMOV UR10, UR18 ;  /* 0x00000012000a7c82 */ /* 0x000fe20008000000 */
[----:B------:R-:W-:Y:S01]  /*4090*/  R2UR UR11, R16 ;  /* 0x00000000100b72ca */ /* 0x000fe200000e0000 */
[----:B------:R-:W-:Y:S01]  /*40a0*/  UIMAD UR20, UR7, UR9, UR20 ;  /* 0x00000009071472a4 */ /* 0x000fe2000f8e0214 */
[C---:B------:R-:W-:Y:S01]  /*40b0*/  R2UR UR14, R6.reuse ;  /* 0x00000000060e72ca */ /* 0x040fe200000e0000 */
[----:B------:R-:W-:Y:S01]  /*40c0*/  UIMAD UR19, UR19, UR8, UR12 ;  /* 0x00000008131372a4 */ /* 0x000fe2000f8e020c */
[----:B------:R-:W-:Y:S01]  /*40d0*/  R2UR UR12, R9 ;  /* 0x00000000090c72ca */ /* 0x000fe200000e0000 */
[----:B------:R-:W-:Y:S01]  /*40e0*/  UIADD3 UR8, -UR22, URZ, URZ ;  /* 0x0000003f16087290 */ /* 0x000fe2000fffe13f */
[----:B------:R-:W-:Y:S01]  /*40f0*/  @P3 IMAD.MOV R12, RZ, RZ, R7 ;  /* 0x000000ffff0c3224 */ /* 0x000fe200078e0207 */
[----:B------:R-:W-:Y:S01]  /*4100*/  UIADD3.X UR7, URZ, UR27, URZ, UP1, !UPT ;  /* 0x0000001b3f077290 */ /* 0x000fe20008ffe43f */
[----:B------:R-:W-:Y:S01]  /*4110*/  SEL R8, RZ, 0x1, P5 ;  /* 0x00000001ff087807 */ /* 0x000fe20002800000 */
[----:B------:R-:W-:Y:S01]  /*4120*/  UIMAD UR5, UR23, UR8, UR5 ;  /* 0x00000008170572a4 */ /* 0x000fe2000f8e0205 */
[----:B------:R-:W-:Y:S01]  /*4130*/  VIADD R11, R6, 0x1 ;  /* 0x00000001060b7836 */ /* 0x000fe20000000000 */
[----:B------:R-:W-:Y:S01]  /*4140*/  ISETP.NE.AND P4, PT, R12, R21, PT ;  /* 0x000000150c00720c */ /* 0x000fe20003f85270 */
[----:B------:R-:W-:Y:S01]  /*4150*/  UIADD3 UR8, UR16, 0x1c000, URZ ;  /* 0x0001c00010087890 */ /* 0x000fe2000fffe03f */
[----:B------:R-:W-:Y:S01]  /*4160*/  LOP3.LUT R5, R5, R8, RZ, 0x3c, !PT ;  /* 0x0000000805057212 */ /* 0x000fe200078e3cff */
[----:B------:R-:W-:Y:S01]  /*4170*/  UIMAD UR21, UR5, UR4, UR21 ;  /* 0x00000004051572a4 */ /* 0x000fe2000f8e0215 */
[----:B------:R-:W-:Y:S01]  /*4180*/  SEL R8, R10, RZ, P2 ;  /* 0x000000ff0a087207 */ /* 0x000fe20001000000 */
[----:B------:R-:W-:Y:S01]  /*4190*/  UPRMT UR4, UR28, 0x5410, URZ ;  /* 0x000054101c047896 */ /* 0x000fe2000800003f */
[----:B------:R-:W-:Y:S01]  /*41a0*/  SEL R9, R13, RZ, P3 ;  /* 0x000000ff0d097207 */ /* 0x000fe20001800000 */
[----:B------:R-:W-:Y:S01]  /*41b0*/  UIADD3.X UR27, URZ, UR27, URZ, UP2, !UPT ;  /* 0x0000001b3f1b7290 */ /* 0x000fe200097fe43f */
[----:B------:R-:W-:Y:S01]  /*41c0*/  SEL R7, R12, RZ, P4 ;  /* 0x000000ff0c077207 */ /* 0x000fe20002000000 */
[----:B------:R-:W-:-:S04]  /*41d0*/  UMOV UR9, UR17 ;  /* 0x0000001100097c82 */ /* 0x000fc80008000000 */
[----:B------:R-:W-:Y:S01]  /*41e0*/  @P4 IMAD.MOV R11, RZ, RZ, R6 ;  /* 0x000000ffff0b4224 */ /* 0x000fe200078e0206 */
[----:B------:R1:W-:Y:S03]  /*41f0*/  UTMALDG.5D.IM2COL [UR16], [UR6], UR4 ;  /* 0x00000010060073b4 */ /* 0x0003e60008060004 */
[----:B------:R-:W-:Y:S01]  /*4200*/  IMAD.MOV.U32 R6, RZ, RZ, R11 ;  /* 0x000000ffff067224 */ /* 0x000fe200078e000b */
[----:B------:R1:W-:Y:S02]  /*4210*/  UTMALDG.5D [UR8], [UR26], desc[UR24] ;  /* 0x000018081a0075b4 */ /* 0x0003e40008021000 */
[----:B-1----:R-:W-:Y:S05]  /*4220*/  @P6 BRA `(.L_x_91) ;  /* 0xfffffff800586947 */ /* 0x002fea000383ffff */
.L_x_87:
[----:B------:R-:W-:Y:S01]  /*4230*/  ISETP.GE.U32.AND P2, PT, R3, 0x1c, PT ;  /* 0x0000001c0300780c */ /* 0x000fe20003f46070 */
[----:B------:R-:W-:Y:S05]  /*4240*/  WARPSYNC.ALL ;  /* 0x0000000000007948 */ /* 0x000fea0003800000 */
[----:B------:R-:W-:-:S07]  /*4250*/  ELECT P1, URZ, PT ;  /* 0x00000000003f782f */ /* 0x000fce0003820000 */
[----:B0-2---:R-:W-:-:S05]  /*4260*/  @P2 SHF.R.U32.HI R4, RZ, 0x2, R3 ;  /* 0x00000002ff042819 */ /* 0x005fca0000011603 */
[----:B------:R-:W-:-:S05]  /*4270*/  @P2 IMAD.WIDE.U32 R4, R4, 0x24924925, RZ ;  /* 0x2492492504042825 */ /* 0x000fca00078e00ff */
[----:B------:R-:W-:-:S04]  /*4280*/  @P2 LOP3.LUT R4, R5, 0x1, RZ, 0xc0, !PT ;  /* 0x0000000105042812 */ /* 0x000fc800078ec0ff */
[----:B------:R-:W-:Y:S01]  /*4290*/  @P2 ISETP.NE.U32.AND P0, PT, R4, 0x1, PT ;  /* 0x000000010400280c */ /* 0x000fe20003f05070 */
[----:B------:R-:W-:-:S12]  /*42a0*/  @!P1 EXIT ;  /* 0x000000000000994d */ /* 0x000fd80003800000 */
[----:B------:R-:W-:Y:S02]  /*42b0*/  LOP3.LUT R2, R2, 0x2, RZ, 0xfc, !PT ;  /* 0x0000000202027812 */ /* 0x000fe400078efcff */
[----:B------:R-:W-:Y:S02]  /*42c0*/  @P2 ISETP.NE.U32.AND.EX P0, PT, RZ, RZ, PT, P0 ;  /* 0x000000ffff00220c */ /* 0x000fe40003f05100 */
[----:B------:R-:W-:Y:S01]  /*42d0*/  ISETP.NE.AND P1, PT, R2, 0x3, PT ;  /* 0x000000030200780c */ /* 0x000fe20003f25270 */
[----:B------:R-:W-:Y:S01]  /*42e0*/  IMAD.MOV.U32 R2, RZ, RZ, 0x1 ;  /* 0x00000001ff027424 */ /* 0x000fe200078e00ff */
[----:B------:R-:W-:-:S11]  /*42f0*/  @P2 SEL R2, RZ, 0x1, !P0 ;  /* 0x00000001ff022807 */ /* 0x000fd60004000000 */
[----:B------:R-:W-:Y:S05]  /*4300*/  @!P1 BRA `(.L_x_92) ;  /* 0x0000000000049947 */ /* 0x000fea0003800000 */
[----:B------:R-:W-:Y:S01]  /*4310*/  BPT.TRAP 0x1 ;  /* 0x000000040000795c */ /* 0x000fe20000300000 */
.L_x_92:
[----:B------:R-:W0:Y:S01]  /*4320*/  S2R R7, SR_CgaCtaId ;  /* 0x0000000000077919 */ /* 0x000e220000008800 */
[----:B------:R-:W-:Y:S02]  /*4330*/  SHF.R.U32.HI R4, RZ, 0x2, R3 ;  /* 0x00000002ff047819 */ /* 0x000fe40000011603 */
[----:B-----5:R-:W-:-:S03]  /*4340*/  MOV R0, 0x400 ;  /* 0x0000040000007802 */ /* 0x020fc60000000f00 */
[----:B------:R-:W-:Y:S01]  /*4350*/  IMAD.WIDE.U32 R4, R4, 0x24924925, RZ ;  /* 0x2492492504047825 */ /* 0x000fe200078e00ff */
[----:B------:R-:W-:-:S03]  /*4360*/  SHF.L.U32 R4, R2, 0x1f, RZ ;  /* 0x0000001f02047819 */ /* 0x000fc600000006ff */
[----:B------:R-:W-:Y:S01]  /*4370*/  IMAD R5, R5, -0x1c, R3 ;  /* 0xffffffe405057824 */ /* 0x000fe200078e0203 */
[----:B0-----:R-:W-:-:S05]  /*4380*/  LEA R0, R7, R0, 0x18 ;  /* 0x0000000007007211 */ /* 0x001fca00078ec0ff */
[----:B------:R-:W-:-:S04]  /*4390*/  VIADD R0, R0, 0x380e0 ;  /* 0x000380e000007836 */ /* 0x000fc80000000000 */
[----:B------:R-:W-:-:S07]  /*43a0*/  IMAD R3, R5, 0x8, R0 ;  /* 0x0000000805037824 */ /* 0x000fce00078e0200 */
.L_x_93:
[----:B0-----:R0:W1:Y:S02]  /*43b0*/  SYNCS.PHASECHK.TRANS64.TRYWAIT P0, [R3+URZ], R4 ;  /* 0x00000004030075a7 */ /* 0x001064000800017f */
[----:B-1----:R-:W-:Y:S05]  /*43c0*/  @!P0 NANOSLEEP.SYNCS 0x989680 ;  /* 0x009896800000895d */ /* 0x002fea0003900000 */
[----:B------:R-:W1:Y:S02]  /*43d0*/  @!P0 SYNCS.PHASECHK.TRANS64 P0, [R3+URZ], R4 ;  /* 0x00000004030085a7 */ /* 0x000e64000800007f */
[----:B-1----:R-:W-:Y:S05]  /*43e0*/  @!P0 BRA `(.L_x_93) ;  /* 0xfffffffc00f08947 */ /* 0x002fea000383ffff */
[----:B------:R-:W-:-:S05]  /*43f0*/  VIADD R5, R5, 0x1 ;  /* 0x0000000105057836 */ /* 0x000fca0000000000 */
[----:B------:R-:W-:-:S04]  /*4400*/  ISETP.NE.AND P0, PT, R5, 0x1c, PT ;  /* 0x0000001c0500780c */ /* 0x000fc80003f05270 */
[----:B0-----:R-:W-:Y:S02]  /*4410*/  SEL R3, RZ, 0x1, P0 ;  /* 0x00000001ff037807 */ /* 0x001fe40000000000 */
[----:B------:R-:W-:Y:S02]  /*4420*/  SEL R5, R5, RZ, P0 ;  /* 0x000000ff05057207 */ /* 0x000fe40000000000 */
[----:B------:R-:W-:-:S03]  /*4430*/  LOP3.LUT R7, R2, R3, RZ, 0x3c, !PT ;  /* 0x0000000302077212 */ /* 0x000fc600078e3cff */
[----:B------:R-:W-:Y:S01]  /*4440*/  IMAD R2, R5, 0x8, R0 ;  /* 0x0000000805027824 */ /* 0x000fe200078e0200 */
[----:B------:R-:W-:-:S07]  /*4450*/  SHF.L.U32 R3, R7, 0x1f, RZ ;  /* 0x0000001f07037819 */ /* 0x000fce00000006ff */
.L_x_94:
        /* <DEDUP_REMOVED lines=11> */
.L_x_95:
        /* <DEDUP_REMOVED lines=11> */
.L_x_96:
        /* <DEDUP_REMOVED lines=11> */
.L_x_97:
        /* <DEDUP_REMOVED lines=11> */
.L_x_98:
        /* <DEDUP_REMOVED lines=11> */
.L_x_99:
        /* <DEDUP_REMOVED lines=11> */
.L_x_100:
        /* <DEDUP_REMOVED lines=11> */
.L_x_101:
        /* <DEDUP_REMOVED lines=11> */
.L_x_102:
        /* <DEDUP_REMOVED lines=11> */
.L_x_103:
        /* <DEDUP_REMOVED lines=11> */
.L_x_104:
        /* <DEDUP_REMOVED lines=11> */
.L_x_105:
        /* <DEDUP_REMOVED lines=11> */
.L_x_106:
        /* <DEDUP_REMOVED lines=11> */
.L_x_107:
        /* <DEDUP_REMOVED lines=11> */
.L_x_108:
        /* <DEDUP_REMOVED lines=11> */
.L_x_109:
        /* <DEDUP_REMOVED lines=11> */
.L_x_110:
        /* <DEDUP_REMOVED lines=11> */
.L_x_111:
        /* <DEDUP_REMOVED lines=11> */
.L_x_112:
        /* <DEDUP_REMOVED lines=11> */
.L_x_113:
        /* <DEDUP_REMOVED lines=11> */
.L_x_114:
        /* <DEDUP_REMOVED lines=11> */
.L_x_115:
        /* <DEDUP_REMOVED lines=11> */
.L_x_116:
        /* <DEDUP_REMOVED lines=11> */
.L_x_117:
        /* <DEDUP_REMOVED lines=11> */
.L_x_118:
        /* <DEDUP_REMOVED lines=11> */
.L_x_119:
        /* <DEDUP_REMOVED lines=11> */
.L_x_120:
[----:B0-----:R0:W1:Y:S02]  /*5640*/  SYNCS.PHASECHK.TRANS64.TRYWAIT P0, [R5+URZ], R0 ;  /* 0x00000000050075a7 */ /* 0x001064000800017f */
[----:B-1----:R-:W-:Y:S05]  /*5650*/  @!P0 NANOSLEEP.SYNCS 0x989680 ;  /* 0x009896800000895d */ /* 0x002fea0003900000 */
[----:B------:R-:W1:Y:S02]  /*5660*/  @!P0 SYNCS.PHASECHK.TRANS64 P0, [R5+URZ], R0 ;  /* 0x00000000050085a7 */ /* 0x000e64000800007f */
[----:B-1----:R-:W-:Y:S05]  /*5670*/  @P0 EXIT ;  /* 0x000000000000094d */ /* 0x002fea0003800000 */
[----:B------:R-:W-:Y:S05]  /*5680*/  BRA `(.L_x_120) ;  /* 0xfffffffc00ec7947 */ /* 0x000fea000383ffff */
.L_x_121:
[----:B------:R-:W-:-:S00]  /*5690*/  BRA `(.L_x_121) ;  /* 0xfffffffc00fc7947 */ /* 0x000fc0000383ffff */
[----:B------:R-:W-:-:S00]  /*56a0*/  NOP ;  /* 0x0000000000007918 */ /* 0x000fc00000000000 */
        /* <DEDUP_REMOVED lines=13> */
.L_x_122:


//--------------------- .nv.shared._ZN7cutlass13device_kernelINS_4conv6kernel13ConvUniversalINS1_16ConvProblemShapeILNS1_8OperatorE0ELi3EEENS1_10collective14CollectiveConvINS1_46MainloopSm90TmaGmmaWarpSpecializedImplicitGemmILS5_0ELi28ELi3EN4cute5tupleIJNSA_1CILi1EEESD_SD_EEENS1_36KernelImplicitTmaWarpSpecializedSm90ELi1EEENSB_IJNSC_ILi64EEESH_NSB_IJSH_EEEEEENS_12float_e4m3_tESK_NSA_8TiledMMAINSA_8MMA_AtomIJNSA_4SM904GMMA30MMA_64x64x32_F32E4M3E4M3_SS_TNILNSO_7ScaleInE1ELSQ_1EEEEEENSA_6LayoutISE_NSB_IJNSC_ILi0EEESU_SU_EEEEENSB_IJNSA_10UnderscoreESX_SX_EEEEENS7_6detail26Sm90ImplicitGemmTileTraitsINSA_20SM90_TMA_LOAD_IM2COLENSA_14ComposedLayoutINSA_7SwizzleILi2ELi4ELi3EEENSA_18smem_ptr_flag_bitsILi8EEENST_INSB_IJNSB_IJNSC_ILi8EEES18_EEENSB_IJSH_SD_EEENSB_IJSD_NSC_ILi28EEEEEEEEENSB_IJNSB_IJSH_NSC_ILi512EEEEEENSB_IJSD_SU_EEENSB_IJSU_NSC_ILi4096EEEEEEEEEEEEEvEENS11_INSA_13SM90_TMA_LOADES1L_vEEEENS_8epilogue10collective6detail29Sm90TmaWarpSpecializedAdapterINS1R_15DefaultEpilogueISK_NSB_IJNSB_IJllllEEESD_SU_EEES1W_NS1Q_6thread17LinearCombinationISK_Li1EffLNS1X_9ScaleType4KindE0ELNS_15FloatRoundStyleE2ESK_EENS_4gemm15EpilogueDefaultEEEEEvvEEEEvNT_6ParamsE --------------------------
	.section	.nv.shared._ZN7cutlass13device_kernelINS_4conv6kernel13ConvUniversalINS1_16ConvProblemShapeILNS1_8OperatorE0ELi3EEENS1_10collective14CollectiveConvINS1_46MainloopSm90TmaGmmaWarpSpecializedImplicitGemmILS5_0ELi28ELi3EN4cute5tupleIJNSA_1CILi1EEESD_SD_EEENS1_36KernelImplicitTmaWarpSpecializedSm90ELi1EEENSB_IJNSC_ILi64EEESH_NSB_IJSH_EEEEEENS_12float_e4m3_tESK_NSA_8TiledMMAINSA_8MMA_AtomIJNSA_4SM904GMMA30MMA_64x64x32_F32E4M3E4M3_SS_TNILNSO_7ScaleInE1ELSQ_1EEEEEENSA_6LayoutISE_NSB_IJNSC_ILi0EEESU_SU_EEEEENSB_IJNSA_10UnderscoreESX_SX_EEEEENS7_6detail26Sm90ImplicitGemmTileTraitsINSA_20SM90_TMA_LOAD_IM2COLENSA_14ComposedLayoutINSA_7SwizzleILi2ELi4ELi3EEENSA_18smem_ptr_flag_bitsILi8EEENST_INSB_IJNSB_IJNSC_ILi8EEES18_EEENSB_IJSH_SD_EEENSB_IJSD_NSC_ILi28EEEEEEEEENSB_IJNSB_IJSH_NSC_ILi512EEEEEENSB_IJSD_SU_EEENSB_IJSU_NSC_ILi4096EEEEEEEEEEEEEvEENS11_INSA_13SM90_TMA_LOADES1L_vEEEENS_8epilogue10collective6detail29Sm90TmaWarpSpecializedAdapterINS1R_15DefaultEpilogueISK_NSB_IJNSB_IJllllEEESD_SU_EEES1W_NS1Q_6thread17LinearCombinationISK_Li1EffLNS1X_9ScaleType4KindE0ELNS_15FloatRoundStyleE2ESK_EENS_4gemm15EpilogueDefaultEEEEEvvEEEEvNT_6ParamsE,"aw",@nobits
	.sectionflags	@""
	.align	16
	.zero		1024


//--------------------- .nv.shared.reserved.0     --------------------------
	.section	.nv.shared.reserved.0,"aw",@nobits
	.weak		__nv_reservedSMEM_offset_0_alias
	.size		__nv_reservedSMEM_offset_0_alias, 0, 0
	.other		__nv_reservedSMEM_offset_0_alias,@"STO_CUDA_RESERVED_SHARED STV_DEFAULT"
__nv_reservedSMEM_offset_0_alias:
	.zero		0


//--------------------- .nv.global                --------------------------
	.section	.nv.global,"aw",@nobits
.nv.global:
	.type		_ZN39_INTERNAL_42d4e8d8_4_k_cu_1bbc9b9a_29724cute1_E,@object
	.size		_ZN39_INTERNAL_42d4e8d8_4_k_cu_1bbc9b9a_29724cute1_E,(_ZN39_INTERNAL_42d4e8d8_4_k_cu_1bbc9b9a_29724cuda3std3__45__cpo6cbeginE - _ZN39_INTERNAL_42d4e8d8_4_k_cu_1bbc9b9a_29724cute1_E)
_ZN39_INTERNAL_42d4e8d8_4_k_cu_1bbc9b9a_29724cute1_E:
	.zero		1
	.type		_ZN39_INTERNAL_42d4e8d8_4_k_cu_1bbc9b9a_29724cuda3std3__45__cpo6cbeginE,@object
	.size		_ZN39_INTERNAL_42d4e8d8_4_k_cu_1bbc9b9a_29724cuda3std3__45__cpo6cbeginE,(_ZN39_INTERNAL_42d4e8d8_4_k_cu_1bbc9b9a_29724cuda3std3__48in_placeE - _ZN39_INTERNAL_42d4e8d8_4_k_cu_1bbc9b9a_29724cuda3std3__45__cpo6cbeginE)
_ZN39_INTERNAL_42d4e8d8_4_k_cu_1bbc9b9a_29724cuda3std3__45__cpo6cbeginE:
	.zero		1
	.type		_ZN39_INTERNAL_42d4e8d8_4_k_cu_1bbc9b9a_29724cuda3std3__48in_placeE,@object
	.size		_ZN39_INTERNAL_42d4e8d8_4_k_cu_1bbc9b9a_29724cuda3std3__48in_placeE,(_ZN39_INTERNAL_42d4e8d8_4_k_cu_1bbc9b9a_29724cuda3std6ranges3__45__cpo9iter_moveE - _ZN39_INTERNAL_42d4e8d8_4_k_cu_1bbc9b9a_29724cuda3std3__48in_placeE)
_ZN39_INTERNAL_42d4e8d8_4_k_cu_1bbc9b9a_29724cuda3std3__48in_placeE:
	.zero		1
	.type		_ZN39_INTERNAL_42d4e8d8_4_k_cu_1bbc9b9a_29724cuda3std6ranges3__45__cpo9iter_moveE,@object
	.size		_ZN39_INTERNAL_42d4e8d8_4_k_cu_1bbc9b9a_29724cuda3std6ranges3__45__cpo9iter_moveE,(_ZN39_INTERNAL_42d4e8d8_4_k_cu_1bbc9b9a_29724cuda3std3__45__cpo5beginE - _ZN39_INTERNAL_42d4e8d8_4_k_cu_1bbc9b9a_29724cuda3std6ranges3__45__cpo9iter_moveE)
_ZN39_INTERNAL_42d4e8d8_4_k_cu_1bbc9b9a_29724cuda3std6ranges3__45__cpo9iter_moveE:
	.zero		1
	.type		_ZN39_INTERNAL_42d4e8d8_4_k_cu_1bbc9b9a_29724cuda3std3__45__cpo5beginE,@object
	.size		_ZN39_INTERNAL_42d4e8d8_4_k_cu_1bbc9b9a_29724cuda3std3__45__cpo5beginE,(_ZN39_INTERNAL_42d4e8d8_4_k_cu_1bbc9b9a_29724cuda3std3__441_GLOBAL__N__42d4e8d8_4_k_cu_1bbc9b9a_29726ignoreE - _ZN39_INTERNAL_42d4e8d8_4_k_cu_1bbc9b9a_29724cuda3std3__45__cpo5beginE)
_ZN39_INTERNAL_42d4e8d8_4_k_cu_1bbc9b9a_29724cuda3std3__45__cpo5beginE:
	.zero		1
	.type		_ZN39_INTERNAL_42d4e8d8_4_k_cu_1bbc9b9a_29724cuda3std3__441_GLOBAL__N__42d4e8d8_4_k_cu_1bbc9b9a_29726ignoreE,@object
	.size		_ZN39_INTERNAL_42d4e8d8_4_k_cu_1bbc9b9a_29724cuda3std3__441_GLOBAL__N__42d4e8d8_4_k_cu_1bbc9b9a_29726ignoreE,(_ZN39_INTERNAL_42d4e8d8_4_k_cu_1bbc9b9a_29724cute7productE - _ZN39_INTERNAL_42d4e8d8_4_k_cu_1bbc9b9a_29724cuda3std3__441_GLOBAL__N__42d4e8d8_4_k_cu_1bbc9b9a_29726ignoreE)
_ZN39_INTERNAL_42d4e8d8_4_k_cu_1bbc9b9a_29724cuda3std3__441_GLOBAL__N__42d4e8d8_4_k_cu_1bbc9b9a_29726ignoreE:
	.zero		1
	.type		_ZN39_INTERNAL_42d4e8d8_4_k_cu_1bbc9b9a_29724cute7productE,@object
	.size		_ZN39_INTERNAL_42d4e8d8_4_k_cu_1bbc9b9a_29724cute7productE,(_ZN39_INTERNAL_42d4e8d8_4_k_cu_1bbc9b9a_29724cuda3std3__45__cpo3endE - _ZN39_INTERNAL_42d4e8d8_4_k_cu_1bbc9b9a_29724cute7productE)
_ZN39_INTERNAL_42d4e8d8_4_k_cu_1bbc9b9a_29724cute7productE:
	.zero		1
	.type		_ZN39_INTERNAL_42d4e8d8_4_k_cu_1bbc9b9a_29724cuda3std3__45__cpo3endE,@object
	.size		_ZN39_INTERNAL_42d4e8d8_4_k_cu_1bbc9b9a_29724cuda3std3__45__cpo3endE,(_ZN39_INTERNAL_42d4e8d8_4_k_cu_1bbc9b9a_29724cuda3std3__419piecewise_constructE - _ZN39_INTERNAL_42d4e8d8_4_k_cu_1bbc9b9a_29724cuda3std3__45__cpo3endE)
_ZN39_INTERNAL_42d4e8d8_4_k_cu_1bbc9b9a_29724cuda3std3__45__cpo3endE:
	.zero		1
	.type		_ZN39_INTERNAL_42d4e8d8_4_k_cu_1bbc9b9a_29724cuda3std3__419piecewise_constructE,@object
	.size		_ZN39_INTERNAL_42d4e8d8_4_k_cu_1bbc9b9a_29724cuda3std3__419piecewise_constructE,(_ZN39_INTERNAL_42d4e8d8_4_k_cu_1bbc9b9a_29724cuda3std3__45__cpo4cendE - _ZN39_INTERNAL_42d4e8d8_4_k_cu_1bbc9b9a_29724cuda3std3__419piecewise_constructE)
_ZN39_INTERNAL_42d4e8d8_4_k_cu_1bbc9b9a_29724cuda3std3__419piecewise_constructE:
	.zero		1
	.type		_ZN39_INTERNAL_42d4e8d8_4_k_cu_1bbc9b9a_29724cuda3std3__45__cpo4cendE,@object
	.size		_ZN39_INTERNAL_42d4e8d8_4_k_cu_1bbc9b9a_29724cuda3std3__45__cpo4cendE,(_ZN39_INTERNAL_42d4e8d8_4_k_cu_1bbc9b9a_29724cuda3std6ranges3__45__cpo4swapE - _ZN39_INTERNAL_42d4e8d8_4_k_cu_1bbc9b9a_29724cuda3std3__45__cpo4cendE)
_ZN39_INTERNAL_42d4e8d8_4_k_cu_1bbc9b9a_29724cuda3std3__45__cpo4cendE:
	.zero		1
	.type		_ZN39_INTERNAL_42d4e8d8_4_k_cu_1bbc9b9a_29724cuda3std6ranges3__45__cpo4swapE,@object
	.size		_ZN39_INTERNAL_42d4e8d8_4_k_cu_1bbc9b9a_29724cuda3std6ranges3__45__cpo4swapE,(.L_7 - _ZN39_INTERNAL_42d4e8d8_4_k_cu_1bbc9b9a_29724cuda3std6ranges3__45__cpo4swapE)
_ZN39_INTERNAL_42d4e8d8_4_k_cu_1bbc9b9a_29724cuda3std6ranges3__45__cpo4swapE:
	.zero		1
.L_7:


//--------------------- .nv.constant0._ZN7cutlass13device_kernelINS_4conv6kernel13ConvUniversalINS1_16ConvProblemShapeILNS1_8OperatorE0ELi3EEENS1_10collective14CollectiveConvINS1_46MainloopSm90TmaGmmaWarpSpecializedImplicitGemmILS5_0ELi28ELi3EN4cute5tupleIJNSA_1CILi1EEESD_SD_EEENS1_36KernelImplicitTmaWarpSpecializedSm90ELi1EEENSB_IJNSC_ILi64EEESH_NSB_IJSH_EEEEEENS_12float_e4m3_tESK_NSA_8TiledMMAINSA_8MMA_AtomIJNSA_4SM904GMMA30MMA_64x64x32_F32E4M3E4M3_SS_TNILNSO_7ScaleInE1ELSQ_1EEEEEENSA_6LayoutISE_NSB_IJNSC_ILi0EEESU_SU_EEEEENSB_IJNSA_10UnderscoreESX_SX_EEEEENS7_6detail26Sm90ImplicitGemmTileTraitsINSA_20SM90_TMA_LOAD_IM2COLENSA_14ComposedLayoutINSA_7SwizzleILi2ELi4ELi3EEENSA_18smem_ptr_flag_bitsILi8EEENST_INSB_IJNSB_IJNSC_ILi8EEES18_EEENSB_IJSH_SD_EEENSB_IJSD_NSC_ILi28EEEEEEEEENSB_IJNSB_IJSH_NSC_ILi512EEEEEENSB_IJSD_SU_EEENSB_IJSU_NSC_ILi4096EEEEEEEEEEEEEvEENS11_INSA_13SM90_TMA_LOADES1L_vEEEENS_8epilogue10collective6detail29Sm90TmaWarpSpecializedAdapterINS1R_15DefaultEpilogueISK_NSB_IJNSB_IJllllEEESD_SU_EEES1W_NS1Q_6thread17LinearCombinationISK_Li1EffLNS1X_9ScaleType4KindE0ELNS_15FloatRoundStyleE2ESK_EENS_4gemm15EpilogueDefaultEEEEEvvEEEEvNT_6ParamsE --------------------------
	.section	.nv.constant0._ZN7cutlass13device_kernelINS_4conv6kernel13ConvUniversalINS1_16ConvProblemShapeILNS1_8OperatorE0ELi3EEENS1_10collective14CollectiveConvINS1_46MainloopSm90TmaGmmaWarpSpecializedImplicitGemmILS5_0ELi28ELi3EN4cute5tupleIJNSA_1CILi1EEESD_SD_EEENS1_36KernelImplicitTmaWarpSpecializedSm90ELi1EEENSB_IJNSC_ILi64EEESH_NSB_IJSH_EEEEEENS_12float_e4m3_tESK_NSA_8TiledMMAINSA_8MMA_AtomIJNSA_4SM904GMMA30MMA_64x64x32_F32E4M3E4M3_SS_TNILNSO_7ScaleInE1ELSQ_1EEEEEENSA_6LayoutISE_NSB_IJNSC_ILi0EEESU_SU_EEEEENSB_IJNSA_10UnderscoreESX_SX_EEEEENS7_6detail26Sm90ImplicitGemmTileTraitsINSA_20SM90_TMA_LOAD_IM2COLENSA_14ComposedLayoutINSA_7SwizzleILi2ELi4ELi3EEENSA_18smem_ptr_flag_bitsILi8EEENST_INSB_IJNSB_IJNSC_ILi8EEES18_EEENSB_IJSH_SD_EEENSB_IJSD_NSC_ILi28EEEEEEEEENSB_IJNSB_IJSH_NSC_ILi512EEEEEENSB_IJSD_SU_EEENSB_IJSU_NSC_ILi4096EEEEEEEEEEEEEvEENS11_INSA_13SM90_TMA_LOADES1L_vEEEENS_8epilogue10collective6detail29Sm90TmaWarpSpecializedAdapterINS1R_15DefaultEpilogueISK_NSB_IJNSB_IJllllEEESD_SU_EEES1W_NS1Q_6thread17LinearCombinationISK_Li1EffLNS1X_9ScaleType4KindE0ELNS_15FloatRoundStyleE2ESK_EENS_4gemm15EpilogueDefaultEEEEEvvEEEEvNT_6ParamsE,"a",@progbits
	.sectionflags	@""
	.align	4
.nv.constant0._ZN7cutlass13device_kernelINS_4conv6kernel13ConvUniversalINS1_16ConvProblemShapeILNS1_8OperatorE0ELi3EEENS1_10collective14CollectiveConvINS1_46MainloopSm90TmaGmmaWarpSpecializedImplicitGemmILS5_0ELi28ELi3EN4cute5tupleIJNSA_1CILi1EEESD_SD_EEENS1_36KernelImplicitTmaWarpSpecializedSm90ELi1EEENSB_IJNSC_ILi64EEESH_NSB_IJSH_EEEEEENS_12float_e4m3_tESK_NSA_8TiledMMAINSA_8MMA_AtomIJNSA_4SM904GMMA30MMA_64x64x32_F32E4M3E4M3_SS_TNILNSO_7ScaleInE1ELSQ_1EEEEEENSA_6LayoutISE_NSB_IJNSC_ILi0EEESU_SU_EEEEENSB_IJNSA_10UnderscoreESX_SX_EEEEENS7_6detail26Sm90ImplicitGemmTileTraitsINSA_20SM90_TMA_LOAD_IM2COLENSA_14ComposedLayoutINSA_7SwizzleILi2ELi4ELi3EEENSA_18smem_ptr_flag_bitsILi8EEENST_INSB_IJNSB_IJNSC_ILi8EEES18_EEENSB_IJSH_SD_EEENSB_IJSD_NSC_ILi28EEEEEEEEENSB_IJNSB_IJSH_NSC_ILi512EEEEEENSB_IJSD_SU_EEENSB_IJSU_NSC_ILi4096EEEEEEEEEEEEEvEENS11_INSA_13SM90_TMA_LOADES1L_vEEEENS_8epilogue10collective6detail29Sm90TmaWarpSpecializedAdapterINS1R_15DefaultEpilogueISK_NSB_IJNSB_IJllllEEESD_SU_EEES1W_NS1Q_6thread17LinearCombinationISK_Li1EffLNS1X_9ScaleType4KindE0ELNS_15FloatRoundStyleE2ESK_EENS_4gemm15EpilogueDefaultEEEEEvvEEEEvNT_6ParamsE:
	.zero		1664


//--------------------- SYMBOLS --------------------------

	.type		.nv.reservedSmem.offset0,@object
	.size		.nv.reservedSmem.offset0,0x4
